	.target	sm_90a

	.elftype	@"ET_EXEC"


//--------------------- .note.nv.tkinfo           --------------------------
	.section	.note.nv.tkinfo,"",@"SHT_NOTE"
	.sectionflags	@"SHF_NOTE_NV_TKINFO"
	.tkinfo
        /*0018*/ 	.word	0x00000002
        /*0030*/ 	.string	""
        /*0030*/ 	.string	"ptxas"
        /*0030*/ 	.string	"Cuda compilation tools, release 13.0, V13.0.88"
        /*0030*/ 	.string	"Build cuda_13.0.r13.0/compiler.36424714_0"
        /*0030*/ 	.string	"-arch sm_90a -m 64 "



//--------------------- .note.nv.cuinfo           --------------------------
	.section	.note.nv.cuinfo,"",@"SHT_NOTE"
	.sectionflags	@"SHF_NOTE_NV_CUINFO"
        /*0018*/ 	.short	0x0002
        /*001a*/ 	.short	0x005a
        /*001c*/ 	.short	0x0082
	.zero		2


//--------------------- .nv.info                  --------------------------
	.section	.nv.info,"",@"SHT_CUDA_INFO"
	.align	4


	//----- nvinfo : EIATTR_REGCOUNT
	.align		4
        /*0000*/ 	.byte	0x04, 0x2f
        /*0002*/ 	.short	(.L_12 - .L_11)
	.align		4
.L_11:
        /*0004*/ 	.word	index@(_ZN7cutlass13device_kernelINS_4gemm6kernel13GemmUniversalIN4cute5tupleIJiiiiEEENS1_10collective13CollectiveMmaINS1_37MainloopSm90TmaGmmaWarpSpecializedFP8ILi4ENS5_IJNS4_1CILi1EEESB_SB_EEENS1_35KernelTmaWarpSpecializedCooperativeEEENS5_IJNSA_ILi256EEENSA_ILi128EEESG_EEENS_12float_e5m2_tENS5_IJlSB_lEEESI_SJ_NS4_8TiledMMAINS4_8MMA_AtomIJNS4_4SM904GMMA31MMA_64x128x32_F32E5M2E5M2_SS_TNILNSN_7ScaleInE1ELSP_1EEEEEENS4_6LayoutINS5_IJNSA_ILi2EEESB_SB_EEENS5_IJSB_NSA_ILi0EEESV_EEEEENS5_IJNS4_10UnderscoreESY_SY_EEEEENS4_13SM90_TMA_LOADENS4_14ComposedLayoutINS4_7SwizzleILi3ELi4ELi3EEENS4_18smem_ptr_flag_bitsILi8EEENSS_INS5_IJNSA_ILi8EEESG_EEENS5_IJSG_SB_EEEEEEEvNS4_8identityES11_S1B_vS1C_EENS_8epilogue10collective6detail29Sm90TmaWarpSpecializedAdapterINS1F_15DefaultEpilogueISI_SJ_SJ_NS1E_6thread17LinearCombinationISI_Li1EffLNS1J_9ScaleType4KindE0ELNS_15FloatRoundStyleE2ESI_EENS1_15EpilogueDefaultEEEEEvvEEEEvNT_6ParamsE)
        /*0008*/ 	.word	0x000000a8


	//----- nvinfo : EIATTR_FRAME_SIZE
	.align		4
.L_12:
        /*000c*/ 	.byte	0x04, 0x11
        /*000e*/ 	.short	(.L_14 - .L_13)
	.align		4
.L_13:
        /*0010*/ 	.word	index@(_ZN7cutlass13device_kernelINS_4gemm6kernel13GemmUniversalIN4cute5tupleIJiiiiEEENS1_10collective13CollectiveMmaINS1_37MainloopSm90TmaGmmaWarpSpecializedFP8ILi4ENS5_IJNS4_1CILi1EEESB_SB_EEENS1_35KernelTmaWarpSpecializedCooperativeEEENS5_IJNSA_ILi256EEENSA_ILi128EEESG_EEENS_12float_e5m2_tENS5_IJlSB_lEEESI_SJ_NS4_8TiledMMAINS4_8MMA_AtomIJNS4_4SM904GMMA31MMA_64x128x32_F32E5M2E5M2_SS_TNILNSN_7ScaleInE1ELSP_1EEEEEENS4_6LayoutINS5_IJNSA_ILi2EEESB_SB_EEENS5_IJSB_NSA_ILi0EEESV_EEEEENS5_IJNS4_10UnderscoreESY_SY_EEEEENS4_13SM90_TMA_LOADENS4_14ComposedLayoutINS4_7SwizzleILi3ELi4ELi3EEENS4_18smem_ptr_flag_bitsILi8EEENSS_INS5_IJNSA_ILi8EEESG_EEENS5_IJSG_SB_EEEEEEEvNS4_8identityES11_S1B_vS1C_EENS_8epilogue10collective6detail29Sm90TmaWarpSpecializedAdapterINS1F_15DefaultEpilogueISI_SJ_SJ_NS1E_6thread17LinearCombinationISI_Li1EffLNS1J_9ScaleType4KindE0ELNS_15FloatRoundStyleE2ESI_EENS1_15EpilogueDefaultEEEEEvvEEEEvNT_6ParamsE)
        /*0014*/ 	.word	0x000000f0


	//----- nvinfo : EIATTR_MIN_STACK_SIZE
	.align		4
.L_14:
        /*0018*/ 	.byte	0x04, 0x12
        /*001a*/ 	.short	(.L_16 - .L_15)
	.align		4
.L_15:
        /*001c*/ 	.word	index@(_ZN7cutlass13device_kernelINS_4gemm6kernel13GemmUniversalIN4cute5tupleIJiiiiEEENS1_10collective13CollectiveMmaINS1_37MainloopSm90TmaGmmaWarpSpecializedFP8ILi4ENS5_IJNS4_1CILi1EEESB_SB_EEENS1_35KernelTmaWarpSpecializedCooperativeEEENS5_IJNSA_ILi256EEENSA_ILi128EEESG_EEENS_12float_e5m2_tENS5_IJlSB_lEEESI_SJ_NS4_8TiledMMAINS4_8MMA_AtomIJNS4_4SM904GMMA31MMA_64x128x32_F32E5M2E5M2_SS_TNILNSN_7ScaleInE1ELSP_1EEEEEENS4_6LayoutINS5_IJNSA_ILi2EEESB_SB_EEENS5_IJSB_NSA_ILi0EEESV_EEEEENS5_IJNS4_10UnderscoreESY_SY_EEEEENS4_13SM90_TMA_LOADENS4_14ComposedLayoutINS4_7SwizzleILi3ELi4ELi3EEENS4_18smem_ptr_flag_bitsILi8EEENSS_INS5_IJNSA_ILi8EEESG_EEENS5_IJSG_SB_EEEEEEEvNS4_8identityES11_S1B_vS1C_EENS_8epilogue10collective6detail29Sm90TmaWarpSpecializedAdapterINS1F_15DefaultEpilogueISI_SJ_SJ_NS1E_6thread17LinearCombinationISI_Li1EffLNS1J_9ScaleType4KindE0ELNS_15FloatRoundStyleE2ESI_EENS1_15EpilogueDefaultEEEEEvvEEEEvNT_6ParamsE)
        /*0020*/ 	.word	0x000000f0
.L_16:


//--------------------- .nv.compat                --------------------------
	.section	.nv.compat,"",@"SHT_CUDA_COMPAT_INFO"
	.align	4
        /*0000*/ 	.byte	0x02, 0x09, 0x01, 0x00, 0x02, 0x02, 0x04, 0x00, 0x02, 0x05, 0x05, 0x00, 0x03, 0x07, 0x01, 0x01
        /*0010*/ 	.byte	0x02, 0x03, 0x01, 0x00, 0x02, 0x06, 0x01, 0x00, 0x04, 0x0b, 0x08, 0x00, 0x00, 0x00, 0x00, 0x00
        /*0020*/ 	.byte	0x00, 0x00, 0x00, 0x00


//--------------------- .nv.info._ZN7cutlass13device_kernelINS_4gemm6kernel13GemmUniversalIN4cute5tupleIJiiiiEEENS1_10collective13CollectiveMmaINS1_37MainloopSm90TmaGmmaWarpSpecializedFP8ILi4ENS5_IJNS4_1CILi1EEESB_SB_EEENS1_35KernelTmaWarpSpecializedCooperativeEEENS5_IJNSA_ILi256EEENSA_ILi128EEESG_EEENS_12float_e5m2_tENS5_IJlSB_lEEESI_SJ_NS4_8TiledMMAINS4_8MMA_AtomIJNS4_4SM904GMMA31MMA_64x128x32_F32E5M2E5M2_SS_TNILNSN_7ScaleInE1ELSP_1EEEEEENS4_6LayoutINS5_IJNSA_ILi2EEESB_SB_EEENS5_IJSB_NSA_ILi0EEESV_EEEEENS5_IJNS4_10UnderscoreESY_SY_EEEEENS4_13SM90_TMA_LOADENS4_14ComposedLayoutINS4_7SwizzleILi3ELi4ELi3EEENS4_18smem_ptr_flag_bitsILi8EEENSS_INS5_IJNSA_ILi8EEESG_EEENS5_IJSG_SB_EEEEEEEvNS4_8identityES11_S1B_vS1C_EENS_8epilogue10collective6detail29Sm90TmaWarpSpecializedAdapterINS1F_15DefaultEpilogueISI_SJ_SJ_NS1E_6thread17LinearCombinationISI_Li1EffLNS1J_9ScaleType4KindE0ELNS_15FloatRoundStyleE2ESI_EENS1_15EpilogueDefaultEEEEEvvEEEEvNT_6ParamsE --------------------------
	.section	.nv.info._ZN7cutlass13device_kernelINS_4gemm6kernel13GemmUniversalIN4cute5tupleIJiiiiEEENS1_10collective13CollectiveMmaINS1_37MainloopSm90TmaGmmaWarpSpecializedFP8ILi4ENS5_IJNS4_1CILi1EEESB_SB_EEENS1_35KernelTmaWarpSpecializedCooperativeEEENS5_IJNSA_ILi256EEENSA_ILi128EEESG_EEENS_12float_e5m2_tENS5_IJlSB_lEEESI_SJ_NS4_8TiledMMAINS4_8MMA_AtomIJNS4_4SM904GMMA31MMA_64x128x32_F32E5M2E5M2_SS_TNILNSN_7ScaleInE1ELSP_1EEEEEENS4_6LayoutINS5_IJNSA_ILi2EEESB_SB_EEENS5_IJSB_NSA_ILi0EEESV_EEEEENS5_IJNS4_10UnderscoreESY_SY_EEEEENS4_13SM90_TMA_LOADENS4_14ComposedLayoutINS4_7SwizzleILi3ELi4ELi3EEENS4_18smem_ptr_flag_bitsILi8EEENSS_INS5_IJNSA_ILi8EEESG_EEENS5_IJSG_SB_EEEEEEEvNS4_8identityES11_S1B_vS1C_EENS_8epilogue10collective6detail29Sm90TmaWarpSpecializedAdapterINS1F_15DefaultEpilogueISI_SJ_SJ_NS1E_6thread17LinearCombinationISI_Li1EffLNS1J_9ScaleType4KindE0ELNS_15FloatRoundStyleE2ESI_EENS1_15EpilogueDefaultEEEEEvvEEEEvNT_6ParamsE,"",@"SHT_CUDA_INFO"
	.sectionflags	@""
	.align	4


	//----- nvinfo : EIATTR_CUDA_API_VERSION
	.align		4
        /*0000*/ 	.byte	0x04, 0x37
        /*0002*/ 	.short	(.L_18 - .L_17)
.L_17:
        /*0004*/ 	.word	0x00000082


	//----- nvinfo : EIATTR_KPARAM_INFO
	.align		4
.L_18:
        /*0008*/ 	.byte	0x04, 0x17
        /*000a*/ 	.short	(.L_20 - .L_19)
.L_19:
        /*000c*/ 	.word	0x00000000
        /*0010*/ 	.short	0x0000
        /*0012*/ 	.short	0x0070
        /*0014*/ 	.byte	0x00, 0xf0, 0x01, 0x10


	//----- nvinfo : EIATTR_SPARSE_MMA_MASK
	.align		4
.L_20:
        /*0018*/ 	.byte	0x03, 0x50
        /*001a*/ 	.short	0x0000


	//----- nvinfo : EIATTR_MAXREG_COUNT
	.align		4
        /*001c*/ 	.byte	0x03, 0x1b
        /*001e*/ 	.short	0x00a8


	//----- nvinfo : EIATTR_NUM_BARRIERS
	.align		4
        /*0020*/ 	.byte	0x02, 0x4c
        /*0022*/ 	.byte	0x01
	.zero		1


	//----- nvinfo : EIATTR_ANNOTATIONS
	.align		4
        /*0024*/ 	.byte	0x04, 0x55
        /*0026*/ 	.short	(.L_22 - .L_21)


	//   ....[0]....
.L_21:
        /*0028*/ 	.word	0x00000001
        /*002c*/ 	.byte	0x90, 0x05, 0x00, 0x00, 0x01, 0x00, 0x00, 0x00, 0xb0, 0x05, 0x00, 0x00, 0x01, 0x00, 0x00, 0x00
        /* <DEDUP_REMOVED lines=185> */
        /*0bcc*/ 	.byte	0xc0, 0x03, 0x01, 0x00


	//----- nvinfo : EIATTR_MERCURY_ISA_VERSION
	.align		4
.L_22:
        /*0bd0*/ 	.byte	0x03, 0x5f
        /*0bd2*/ 	.short	0x0101


	//----- nvinfo : EIATTR_INT_WARP_WIDE_INSTR_OFFSETS
	.align		4
        /*0bd4*/ 	.byte	0x04, 0x31
        /*0bd6*/ 	.short	(.L_24 - .L_23)


	//   ....[0]....
.L_23:
        /*0bd8*/ 	.word	0x00000460


	//   ....[1]....
        /*0bdc*/ 	.word	0x00000470


	//   ....[2]....
        /*0be0*/ 	.word	0x000005a0


	//----- nvinfo : EIATTR_COOP_GROUP_MASK_REGIDS
	.align		4
.L_24:
        /*0be4*/ 	.byte	0x04, 0x29
        /*0be6*/ 	.short	(.L_26 - .L_25)


	//   ....[0]....
.L_25:
        /*0be8*/ 	.word	0xffffffff


	//   ....[1]....
        /*0bec*/ 	.word	0xffffffff


	//   ....[2]....
        /*0bf0*/ 	.word	0xffffffff


	//   ....[3]....
        /*0bf4*/ 	.word	0xffffffff


	//   ....[4]....
        /*0bf8*/ 	.word	0xffffffff


	//----- nvinfo : EIATTR_COOP_GROUP_INSTR_OFFSETS
	.align		4
.L_26:
        /*0bfc*/ 	.byte	0x04, 0x28
        /*0bfe*/ 	.short	(.L_28 - .L_27)


	//   ....[0]....
.L_27:
        /*0c00*/ 	.word	0x00000070


	//   ....[1]....
        /*0c04*/ 	.word	0x00000080


	//   ....[2]....
        /*0c08*/ 	.word	0x000001a0


	//   ....[3]....
        /*0c0c*/ 	.word	0x000003b0


	//   ....[4]....
        /*0c10*/ 	.word	0x000012f0


	//----- nvinfo : EIATTR_REG_RECONFIG
	.align		4
.L_28:
        /*0c14*/ 	.byte	0x01, 0x54
	.zero		2


	//----- nvinfo : EIATTR_MBARRIER_INSTR_OFFSETS
	.align		4
        /*0c18*/ 	.byte	0x04, 0x39
        /*0c1a*/ 	.short	(.L_30 - .L_29)


	//   ....[0]....
.L_29:
        /*0c1c*/ 	.word	0x00000320
        /*0c20*/ 	.word	0x000000ff
        /*0c24*/ 	.word	0x00000000
        /*0c28*/ 	.short	0x0100
        /*0c2a*/ 	.byte	0x09
	.zero		1


	//   ....[1]....
        /*0c2c*/ 	.word	0x00000330
        /*0c30*/ 	.word	0x000000ff
        /*0c34*/ 	.word	0x00000020
        /*0c38*/ 	.short	0x0100
        /*0c3a*/ 	.byte	0x09
	.zero		1


	//   ....[2]....
        /*0c3c*/ 	.word	0x00000340
        /*0c40*/ 	.word	0x000000ff
        /*0c44*/ 	.word	0x00000008
        /*0c48*/ 	.short	0x0100
        /*0c4a*/ 	.byte	0x09
	.zero		1


	//   ....[3]....
        /*0c4c*/ 	.word	0x00000350
        /*0c50*/ 	.word	0x000000ff
        /*0c54*/ 	.word	0x00000028
        /*0c58*/ 	.short	0x0100
        /*0c5a*/ 	.byte	0x09
	.zero		1


	//   ....[4]....
        /*0c5c*/ 	.word	0x00000360
        /*0c60*/ 	.word	0x000000ff
        /*0c64*/ 	.word	0x00000010
        /*0c68*/ 	.short	0x0100
        /*0c6a*/ 	.byte	0x09
	.zero		1


	//   ....[5]....
        /*0c6c*/ 	.word	0x00000370
        /*0c70*/ 	.word	0x000000ff
        /*0c74*/ 	.word	0x00000030
        /*0c78*/ 	.short	0x0100
        /*0c7a*/ 	.byte	0x09
	.zero		1


	//   ....[6]....
        /*0c7c*/ 	.word	0x00000380
        /*0c80*/ 	.word	0x000000ff
        /*0c84*/ 	.word	0x00000018
        /*0c88*/ 	.short	0x0100
        /*0c8a*/ 	.byte	0x09
	.zero		1


	//   ....[7]....
        /*0c8c*/ 	.word	0x00000390
        /*0c90*/ 	.word	0x000000ff
        /*0c94*/ 	.word	0x00000038
        /*0c98*/ 	.short	0x0100
        /*0c9a*/ 	.byte	0x09
	.zero		1


	//   ....[8]....
        /*0c9c*/ 	.word	0x000005d0
        /*0ca0*/ 	.word	0x000000ff
        /*0ca4*/ 	.word	0x00000050
        /*0ca8*/ 	.short	0x0100
        /*0caa*/ 	.byte	0x06
	.zero		1


	//   ....[9]....
        /*0cac*/ 	.word	0x000005e0
        /*0cb0*/ 	.word	0x000000ff
        /*0cb4*/ 	.word	0x00000058
        /*0cb8*/ 	.short	0x0100
        /*0cba*/ 	.byte	0x06
	.zero		1


	//   ....[10]....
        /*0cbc*/ 	.word	0x00001af0
        /*0cc0*/ 	.word	0x000000ff
        /*0cc4*/ 	.word	0x00000000
        /*0cc8*/ 	.short	0x010a
        /*0cca*/ 	.byte	0x06
	.zero		1


	//   ....[11]....
        /*0ccc*/ 	.word	0x00001b30
        /*0cd0*/ 	.word	0x000000ff
        /*0cd4*/ 	.word	0x00000000
        /*0cd8*/ 	.short	0x010a
        /*0cda*/ 	.byte	0x06
	.zero		1


	//   ....[12]....
        /*0cdc*/ 	.word	0x00002ea0
        /*0ce0*/ 	.word	0x000000ff
        /*0ce4*/ 	.word	0x00000000
        /*0ce8*/ 	.short	0x010a
        /*0cea*/ 	.byte	0x10
	.zero		1


	//   ....[13]....
        /*0cec*/ 	.word	0x00002ee0
        /*0cf0*/ 	.word	0x000000ff
        /*0cf4*/ 	.word	0x00000000
        /*0cf8*/ 	.short	0x010a
        /*0cfa*/ 	.byte	0x10
	.zero		1


	//   ....[14]....
        /*0cfc*/ 	.word	0x00004040
        /*0d00*/ 	.word	0x000000ff
        /*0d04*/ 	.word	0x00000000
        /*0d08*/ 	.short	0x0101
        /*0d0a*/ 	.byte	0x08
	.zero		1


	//   ....[15]....
        /*0d0c*/ 	.word	0x000051b0
        /*0d10*/ 	.word	0x000000ff
        /*0d14*/ 	.word	0x00000000
        /*0d18*/ 	.short	0x0101
        /*0d1a*/ 	.byte	0x06
	.zero		1


	//   ....[16]....
        /*0d1c*/ 	.word	0x0000f5d0
        /*0d20*/ 	.word	0x0000000d
        /*0d24*/ 	.word	0x00000020
        /*0d28*/ 	.short	0x010a
        /*0d2a*/ 	.byte	0x3f
	.zero		1


	//   ....[17]....
        /*0d2c*/ 	.word	0x0000f9e0
        /*0d30*/ 	.word	0x00000003
        /*0d34*/ 	.word	0x00000058
        /*0d38*/ 	.short	0x0101
        /*0d3a*/ 	.byte	0x3f
	.zero		1


	//   ....[18]....
        /*0d3c*/ 	.word	0x00010110
        /*0d40*/ 	.word	0x00000007
        /*0d44*/ 	.word	0x00000000
        /*0d48*/ 	.short	0x010a
        /*0d4a*/ 	.byte	0x3f
	.zero		1


	//   ....[19]....
        /*0d4c*/ 	.word	0x00010190
        /*0d50*/ 	.word	0x00000009
        /*0d54*/ 	.word	0x00000000
        /*0d58*/ 	.short	0x010a
        /*0d5a*/ 	.byte	0x3f
	.zero		1


	//   ....[20]....
        /*0d5c*/ 	.word	0x00010220
        /*0d60*/ 	.word	0x00000006
        /*0d64*/ 	.word	0x00000000
        /*0d68*/ 	.short	0x010a
        /*0d6a*/ 	.byte	0x3f
	.zero		1


	//   ....[21]....
        /*0d6c*/ 	.word	0x000102b0
        /*0d70*/ 	.word	0x00000003
        /*0d74*/ 	.word	0x00000000
        /*0d78*/ 	.short	0x010a
        /*0d7a*/ 	.byte	0x3f
	.zero		1


	//   ....[22]....
        /*0d7c*/ 	.word	0x00010320
        /*0d80*/ 	.word	0x00000003
        /*0d84*/ 	.word	0x00000000
        /*0d88*/ 	.short	0x010a
        /*0d8a*/ 	.byte	0x3f
	.zero		1


	//   ....[23]....
        /*0d8c*/ 	.word	0x00010390
        /*0d90*/ 	.word	0x00000000
        /*0d94*/ 	.word	0x00000000
        /*0d98*/ 	.short	0x010a
        /*0d9a*/ 	.byte	0x3f
	.zero		1


	//   ....[24]....
        /*0d9c*/ 	.word	0x00010470
        /*0da0*/ 	.word	0x0000000d
        /*0da4*/ 	.word	0x00000020
        /*0da8*/ 	.short	0x010a
        /*0daa*/ 	.byte	0x3f
	.zero		1


	//   ....[25]....
        /*0dac*/ 	.word	0x00010550
        /*0db0*/ 	.word	0x00000007
        /*0db4*/ 	.word	0x00000000
        /*0db8*/ 	.short	0x010a
        /*0dba*/ 	.byte	0x3f
	.zero		1


	//   ....[26]....
        /*0dbc*/ 	.word	0x000105a0
        /*0dc0*/ 	.word	0x00000009
        /*0dc4*/ 	.word	0x00000000
        /*0dc8*/ 	.short	0x010a
        /*0dca*/ 	.byte	0x3f
	.zero		1


	//   ....[27]....
        /*0dcc*/ 	.word	0x000105f0
        /*0dd0*/ 	.word	0x00000006
        /*0dd4*/ 	.word	0x00000000
        /*0dd8*/ 	.short	0x010a
        /*0dda*/ 	.byte	0x3f
	.zero		1


	//----- nvinfo : EIATTR_NUM_MBARRIERS
	.align		4
.L_30:
        /*0ddc*/ 	.byte	0x03, 0x38
        /*0dde*/ 	.short	0x000a


	//----- nvinfo : EIATTR_EXIT_INSTR_OFFSETS
	.align		4
        /*0de0*/ 	.byte	0x04, 0x1c
        /*0de2*/ 	.short	(.L_32 - .L_31)


	//   ....[0]....
.L_31:
        /*0de4*/ 	.word	0x00000640


	//   ....[1]....
        /*0de8*/ 	.word	0x00000f90


	//   ....[2]....
        /*0dec*/ 	.word	0x0000ec10


	//   ....[3]....
        /*0df0*/ 	.word	0x0000f260


	//   ....[4]....
        /*0df4*/ 	.word	0x00010300


	//----- nvinfo : EIATTR_MAX_THREADS
	.align		4
.L_32:
        /*0df8*/ 	.byte	0x04, 0x05
        /*0dfa*/ 	.short	(.L_34 - .L_33)
.L_33:
        /*0dfc*/ 	.word	0x00000180
        /*0e00*/ 	.word	0x00000001
        /*0e04*/ 	.word	0x00000001


	//----- nvinfo : EIATTR_CRS_STACK_SIZE
	.align		4
.L_34:
        /*0e08*/ 	.byte	0x04, 0x1e
        /*0e0a*/ 	.short	(.L_36 - .L_35)
.L_35:
        /*0e0c*/ 	.word	0x00000000


	//----- nvinfo : EIATTR_CBANK_PARAM_SIZE
	.align		4
.L_36:
        /*0e10*/ 	.byte	0x03, 0x19
        /*0e12*/ 	.short	0x0470


	//----- nvinfo : EIATTR_PARAM_CBANK
	.align		4
        /*0e14*/ 	.byte	0x04, 0x0a
        /*0e16*/ 	.short	(.L_38 - .L_37)
	.align		4
.L_37:
        /*0e18*/ 	.word	index@(.nv.constant0._ZN7cutlass13device_kernelINS_4gemm6kernel13GemmUniversalIN4cute5tupleIJiiiiEEENS1_10collective13CollectiveMmaINS1_37MainloopSm90TmaGmmaWarpSpecializedFP8ILi4ENS5_IJNS4_1CILi1EEESB_SB_EEENS1_35KernelTmaWarpSpecializedCooperativeEEENS5_IJNSA_ILi256EEENSA_ILi128EEESG_EEENS_12float_e5m2_tENS5_IJlSB_lEEESI_SJ_NS4_8TiledMMAINS4_8MMA_AtomIJNS4_4SM904GMMA31MMA_64x128x32_F32E5M2E5M2_SS_TNILNSN_7ScaleInE1ELSP_1EEEEEENS4_6LayoutINS5_IJNSA_ILi2EEESB_SB_EEENS5_IJSB_NSA_ILi0EEESV_EEEEENS5_IJNS4_10UnderscoreESY_SY_EEEEENS4_13SM90_TMA_LOADENS4_14ComposedLayoutINS4_7SwizzleILi3ELi4ELi3EEENS4_18smem_ptr_flag_bitsILi8EEENSS_INS5_IJNSA_ILi8EEESG_EEENS5_IJSG_SB_EEEEEEEvNS4_8identityES11_S1B_vS1C_EENS_8epilogue10collective6detail29Sm90TmaWarpSpecializedAdapterINS1F_15DefaultEpilogueISI_SJ_SJ_NS1E_6thread17LinearCombinationISI_Li1EffLNS1J_9ScaleType4KindE0ELNS_15FloatRoundStyleE2ESI_EENS1_15EpilogueDefaultEEEEEvvEEEEvNT_6ParamsE)
        /*0e1c*/ 	.short	0x0210
        /*0e1e*/ 	.short	0x0470


	//----- nvinfo : EIATTR_SW_WAR
	.align		4
.L_38:
        /*0e20*/ 	.byte	0x04, 0x36
        /*0e22*/ 	.short	(.L_40 - .L_39)
.L_39:
        /*0e24*/ 	.word	0x00000008
.L_40:


//--------------------- .nv.callgraph             --------------------------
	.section	.nv.callgraph,"",@"SHT_CUDA_CALLGRAPH"
	.align	4
	.sectionentsize	8
	.align		4
        /*0000*/ 	.word	0x00000000
	.align		4
        /*0004*/ 	.word	0xffffffff
	.align		4
        /*0008*/ 	.word	0x00000000
	.align		4
        /*000c*/ 	.word	0xfffffffe
	.align		4
        /*0010*/ 	.word	0x00000000
	.align		4
        /*0014*/ 	.word	0xfffffffd
	.align		4
        /*0018*/ 	.word	0x00000000
	.align		4
        /*001c*/ 	.word	0xfffffffc


//--------------------- .nv.constant4             --------------------------
	.section	.nv.constant4,"a",@progbits
	.align	8
	.align		8
.nv.constant4:
        /*0000*/ 	.dword	_ZN39_INTERNAL_e3eb2511_4_k_cu_bb6bb395_42144cuda3std3__45__cpo5beginE
	.align		8
        /*0008*/ 	.dword	_ZN39_INTERNAL_e3eb2511_4_k_cu_bb6bb395_42144cuda3std3__45__cpo3endE
	.align		8
        /*0010*/ 	.dword	_ZN39_INTERNAL_e3eb2511_4_k_cu_bb6bb395_42144cuda3std3__45__cpo6cbeginE
	.align		8
        /*0018*/ 	.dword	_ZN39_INTERNAL_e3eb2511_4_k_cu_bb6bb395_42144cuda3std3__45__cpo4cendE
	.align		8
        /*0020*/ 	.dword	_ZN39_INTERNAL_e3eb2511_4_k_cu_bb6bb395_42144cuda3std3__441_GLOBAL__N__e3eb2511_4_k_cu_bb6bb395_42146ignoreE
	.align		8
        /*0028*/ 	.dword	_ZN39_INTERNAL_e3eb2511_4_k_cu_bb6bb395_42144cuda3std3__419piecewise_constructE
	.align		8
        /*0030*/ 	.dword	_ZN39_INTERNAL_e3eb2511_4_k_cu_bb6bb395_42144cuda3std3__48in_placeE
	.align		8
        /*0038*/ 	.dword	_ZN39_INTERNAL_e3eb2511_4_k_cu_bb6bb395_42144cuda3std6ranges3__45__cpo4swapE
	.align		8
        /*0040*/ 	.dword	_ZN39_INTERNAL_e3eb2511_4_k_cu_bb6bb395_42144cuda3std6ranges3__45__cpo9iter_moveE
	.align		8
        /*0048*/ 	.dword	_ZN39_INTERNAL_e3eb2511_4_k_cu_bb6bb395_42144cute7productE
	.align		8
        /*0050*/ 	.dword	_ZN39_INTERNAL_e3eb2511_4_k_cu_bb6bb395_42144cute1_E


//--------------------- .text._ZN7cutlass13device_kernelINS_4gemm6kernel13GemmUniversalIN4cute5tupleIJiiiiEEENS1_10collective13CollectiveMmaINS1_37MainloopSm90TmaGmmaWarpSpecializedFP8ILi4ENS5_IJNS4_1CILi1EEESB_SB_EEENS1_35KernelTmaWarpSpecializedCooperativeEEENS5_IJNSA_ILi256EEENSA_ILi128EEESG_EEENS_12float_e5m2_tENS5_IJlSB_lEEESI_SJ_NS4_8TiledMMAINS4_8MMA_AtomIJNS4_4SM904GMMA31MMA_64x128x32_F32E5M2E5M2_SS_TNILNSN_7ScaleInE1ELSP_1EEEEEENS4_6LayoutINS5_IJNSA_ILi2EEESB_SB_EEENS5_IJSB_NSA_ILi0EEESV_EEEEENS5_IJNS4_10UnderscoreESY_SY_EEEEENS4_13SM90_TMA_LOADENS4_14ComposedLayoutINS4_7SwizzleILi3ELi4ELi3EEENS4_18smem_ptr_flag_bitsILi8EEENSS_INS5_IJNSA_ILi8EEESG_EEENS5_IJSG_SB_EEEEEEEvNS4_8identityES11_S1B_vS1C_EENS_8epilogue10collective6detail29Sm90TmaWarpSpecializedAdapterINS1F_15DefaultEpilogueISI_SJ_SJ_NS1E_6thread17LinearCombinationISI_Li1EffLNS1J_9ScaleType4KindE0ELNS_15FloatRoundStyleE2ESI_EENS1_15EpilogueDefaultEEEEEvvEEEEvNT_6ParamsE --------------------------
	.section	.text._ZN7cutlass13device_kernelINS_4gemm6kernel13GemmUniversalIN4cute5tupleIJiiiiEEENS1_10collective13CollectiveMmaINS1_37MainloopSm90TmaGmmaWarpSpecializedFP8ILi4ENS5_IJNS4_1CILi1EEESB_SB_EEENS1_35KernelTmaWarpSpecializedCooperativeEEENS5_IJNSA_ILi256EEENSA_ILi128EEESG_EEENS_12float_e5m2_tENS5_IJlSB_lEEESI_SJ_NS4_8TiledMMAINS4_8MMA_AtomIJNS4_4SM904GMMA31MMA_64x128x32_F32E5M2E5M2_SS_TNILNSN_7ScaleInE1ELSP_1EEEEEENS4_6LayoutINS5_IJNSA_ILi2EEESB_SB_EEENS5_IJSB_NSA_ILi0EEESV_EEEEENS5_IJNS4_10UnderscoreESY_SY_EEEEENS4_13SM90_TMA_LOADENS4_14ComposedLayoutINS4_7SwizzleILi3ELi4ELi3EEENS4_18smem_ptr_flag_bitsILi8EEENSS_INS5_IJNSA_ILi8EEESG_EEENS5_IJSG_SB_EEEEEEEvNS4_8identityES11_S1B_vS1C_EENS_8epilogue10collective6detail29Sm90TmaWarpSpecializedAdapterINS1F_15DefaultEpilogueISI_SJ_SJ_NS1E_6thread17LinearCombinationISI_Li1EffLNS1J_9ScaleType4KindE0ELNS_15FloatRoundStyleE2ESI_EENS1_15EpilogueDefaultEEEEEvvEEEEvNT_6ParamsE,"ax",@progbits
	.align	128
.text._ZN7cutlass13device_kernelINS_4gemm6kernel13GemmUniversalIN4cute5tupleIJiiiiEEENS1_10collective13CollectiveMmaINS1_37MainloopSm90TmaGmmaWarpSpecializedFP8ILi4ENS5_IJNS4_1CILi1EEESB_SB_EEENS1_35KernelTmaWarpSpecializedCooperativeEEENS5_IJNSA_ILi256EEENSA_ILi128EEESG_EEENS_12float_e5m2_tENS5_IJlSB_lEEESI_SJ_NS4_8TiledMMAINS4_8MMA_AtomIJNS4_4SM904GMMA31MMA_64x128x32_F32E5M2E5M2_SS_TNILNSN_7ScaleInE1ELSP_1EEEEEENS4_6LayoutINS5_IJNSA_ILi2EEESB_SB_EEENS5_IJSB_NSA_ILi0EEESV_EEEEENS5_IJNS4_10UnderscoreESY_SY_EEEEENS4_13SM90_TMA_LOADENS4_14ComposedLayoutINS4_7SwizzleILi3ELi4ELi3EEENS4_18smem_ptr_flag_bitsILi8EEENSS_INS5_IJNSA_ILi8EEESG_EEENS5_IJSG_SB_EEEEEEEvNS4_8identityES11_S1B_vS1C_EENS_8epilogue10collective6detail29Sm90TmaWarpSpecializedAdapterINS1F_15DefaultEpilogueISI_SJ_SJ_NS1E_6thread17LinearCombinationISI_Li1EffLNS1J_9ScaleType4KindE0ELNS_15FloatRoundStyleE2ESI_EENS1_15EpilogueDefaultEEEEEvvEEEEvNT_6ParamsE:
        .type           _ZN7cutlass13device_kernelINS_4gemm6kernel13GemmUniversalIN4cute5tupleIJiiiiEEENS1_10collective13CollectiveMmaINS1_37MainloopSm90TmaGmmaWarpSpecializedFP8ILi4ENS5_IJNS4_1CILi1EEESB_SB_EEENS1_35KernelTmaWarpSpecializedCooperativeEEENS5_IJNSA_ILi256EEENSA_ILi128EEESG_EEENS_12float_e5m2_tENS5_IJlSB_lEEESI_SJ_NS4_8TiledMMAINS4_8MMA_AtomIJNS4_4SM904GMMA31MMA_64x128x32_F32E5M2E5M2_SS_TNILNSN_7ScaleInE1ELSP_1EEEEEENS4_6LayoutINS5_IJNSA_ILi2EEESB_SB_EEENS5_IJSB_NSA_ILi0EEESV_EEEEENS5_IJNS4_10UnderscoreESY_SY_EEEEENS4_13SM90_TMA_LOADENS4_14ComposedLayoutINS4_7SwizzleILi3ELi4ELi3EEENS4_18smem_ptr_flag_bitsILi8EEENSS_INS5_IJNSA_ILi8EEESG_EEENS5_IJSG_SB_EEEEEEEvNS4_8identityES11_S1B_vS1C_EENS_8epilogue10collective6detail29Sm90TmaWarpSpecializedAdapterINS1F_15DefaultEpilogueISI_SJ_SJ_NS1E_6thread17LinearCombinationISI_Li1EffLNS1J_9ScaleType4KindE0ELNS_15FloatRoundStyleE2ESI_EENS1_15EpilogueDefaultEEEEEvvEEEEvNT_6ParamsE,@function
        .size           _ZN7cutlass13device_kernelINS_4gemm6kernel13GemmUniversalIN4cute5tupleIJiiiiEEENS1_10collective13CollectiveMmaINS1_37MainloopSm90TmaGmmaWarpSpecializedFP8ILi4ENS5_IJNS4_1CILi1EEESB_SB_EEENS1_35KernelTmaWarpSpecializedCooperativeEEENS5_IJNSA_ILi256EEENSA_ILi128EEESG_EEENS_12float_e5m2_tENS5_IJlSB_lEEESI_SJ_NS4_8TiledMMAINS4_8MMA_AtomIJNS4_4SM904GMMA31MMA_64x128x32_F32E5M2E5M2_SS_TNILNSN_7ScaleInE1ELSP_1EEEEEENS4_6LayoutINS5_IJNSA_ILi2EEESB_SB_EEENS5_IJSB_NSA_ILi0EEESV_EEEEENS5_IJNS4_10UnderscoreESY_SY_EEEEENS4_13SM90_TMA_LOADENS4_14ComposedLayoutINS4_7SwizzleILi3ELi4ELi3EEENS4_18smem_ptr_flag_bitsILi8EEENSS_INS5_IJNSA_ILi8EEESG_EEENS5_IJSG_SB_EEEEEEEvNS4_8identityES11_S1B_vS1C_EENS_8epilogue10collective6detail29Sm90TmaWarpSpecializedAdapterINS1F_15DefaultEpilogueISI_SJ_SJ_NS1E_6thread17LinearCombinationISI_Li1EffLNS1J_9ScaleType4KindE0ELNS_15FloatRoundStyleE2ESI_EENS1_15EpilogueDefaultEEEEEvvEEEEvNT_6ParamsE,(.L_x_329 - _ZN7cutlass13device_kernelINS_4gemm6kernel13GemmUniversalIN4cute5tupleIJiiiiEEENS1_10collective13CollectiveMmaINS1_37MainloopSm90TmaGmmaWarpSpecializedFP8ILi4ENS5_IJNS4_1CILi1EEESB_SB_EEENS1_35KernelTmaWarpSpecializedCooperativeEEENS5_IJNSA_ILi256EEENSA_ILi128EEESG_EEENS_12float_e5m2_tENS5_IJlSB_lEEESI_SJ_NS4_8TiledMMAINS4_8MMA_AtomIJNS4_4SM904GMMA31MMA_64x128x32_F32E5M2E5M2_SS_TNILNSN_7ScaleInE1ELSP_1EEEEEENS4_6LayoutINS5_IJNSA_ILi2EEESB_SB_EEENS5_IJSB_NSA_ILi0EEESV_EEEEENS5_IJNS4_10UnderscoreESY_SY_EEEEENS4_13SM90_TMA_LOADENS4_14ComposedLayoutINS4_7SwizzleILi3ELi4ELi3EEENS4_18smem_ptr_flag_bitsILi8EEENSS_INS5_IJNSA_ILi8EEESG_EEENS5_IJSG_SB_EEEEEEEvNS4_8identityES11_S1B_vS1C_EENS_8epilogue10collective6detail29Sm90TmaWarpSpecializedAdapterINS1F_15DefaultEpilogueISI_SJ_SJ_NS1E_6thread17LinearCombinationISI_Li1EffLNS1J_9ScaleType4KindE0ELNS_15FloatRoundStyleE2ESI_EENS1_15EpilogueDefaultEEEEEvvEEEEvNT_6ParamsE)
        .other          _ZN7cutlass13device_kernelINS_4gemm6kernel13GemmUniversalIN4cute5tupleIJiiiiEEENS1_10collective13CollectiveMmaINS1_37MainloopSm90TmaGmmaWarpSpecializedFP8ILi4ENS5_IJNS4_1CILi1EEESB_SB_EEENS1_35KernelTmaWarpSpecializedCooperativeEEENS5_IJNSA_ILi256EEENSA_ILi128EEESG_EEENS_12float_e5m2_tENS5_IJlSB_lEEESI_SJ_NS4_8TiledMMAINS4_8MMA_AtomIJNS4_4SM904GMMA31MMA_64x128x32_F32E5M2E5M2_SS_TNILNSN_7ScaleInE1ELSP_1EEEEEENS4_6LayoutINS5_IJNSA_ILi2EEESB_SB_EEENS5_IJSB_NSA_ILi0EEESV_EEEEENS5_IJNS4_10UnderscoreESY_SY_EEEEENS4_13SM90_TMA_LOADENS4_14ComposedLayoutINS4_7SwizzleILi3ELi4ELi3EEENS4_18smem_ptr_flag_bitsILi8EEENSS_INS5_IJNSA_ILi8EEESG_EEENS5_IJSG_SB_EEEEEEEvNS4_8identityES11_S1B_vS1C_EENS_8epilogue10collective6detail29Sm90TmaWarpSpecializedAdapterINS1F_15DefaultEpilogueISI_SJ_SJ_NS1E_6thread17LinearCombinationISI_Li1EffLNS1J_9ScaleType4KindE0ELNS_15FloatRoundStyleE2ESI_EENS1_15EpilogueDefaultEEEEEvvEEEEvNT_6ParamsE,@"STO_CUDA_ENTRY STV_DEFAULT"
_ZN7cutlass13device_kernelINS_4gemm6kernel13GemmUniversalIN4cute5tupleIJiiiiEEENS1_10collective13CollectiveMmaINS1_37MainloopSm90TmaGmmaWarpSpecializedFP8ILi4ENS5_IJNS4_1CILi1EEESB_SB_EEENS1_35KernelTmaWarpSpecializedCooperativeEEENS5_IJNSA_ILi256EEENSA_ILi128EEESG_EEENS_12float_e5m2_tENS5_IJlSB_lEEESI_SJ_NS4_8TiledMMAINS4_8MMA_AtomIJNS4_4SM904GMMA31MMA_64x128x32_F32E5M2E5M2_SS_TNILNSN_7ScaleInE1ELSP_1EEEEEENS4_6LayoutINS5_IJNSA_ILi2EEESB_SB_EEENS5_IJSB_NSA_ILi0EEESV_EEEEENS5_IJNS4_10UnderscoreESY_SY_EEEEENS4_13SM90_TMA_LOADENS4_14ComposedLayoutINS4_7SwizzleILi3ELi4ELi3EEENS4_18smem_ptr_flag_bitsILi8EEENSS_INS5_IJNSA_ILi8EEESG_EEENS5_IJSG_SB_EEEEEEEvNS4_8identityES11_S1B_vS1C_EENS_8epilogue10collective6detail29Sm90TmaWarpSpecializedAdapterINS1F_15DefaultEpilogueISI_SJ_SJ_NS1E_6thread17LinearCombinationISI_Li1EffLNS1J_9ScaleType4KindE0ELNS_15FloatRoundStyleE2ESI_EENS1_15EpilogueDefaultEEEEEvvEEEEvNT_6ParamsE:
[----:B------:R-:W0:Y:S02]  /*0000*/  LDC R1, c[0x0][0x28] ;  /* 0x00000a00ff017b82 */ /* 0x000e240000000800 */
[----:B0-----:R-:W-:Y:S01]  /*0010*/  VIADD R1, R1, 0xffffff10 ;  /* 0xffffff1001017836 */ /* 0x001fe20000000000 */
[----:B------:R-:W0:Y:S01]  /*0020*/  S2R R2, SR_TID.X ;  /* 0x0000000000027919 */ /* 0x000e220000002100 */
[----:B------:R-:W-:Y:S01]  /*0030*/  ELECT P0, URZ, PT ;  /* 0x00000000003f782f */ /* 0x000fe20003800000 */
[----:B------:R-:W-:Y:S01]  /*0040*/  BSSY B0, `(.L_x_0) ;  /* 0x0000015000007945 */ /* 0x000fe20003800000 */
[--C-:B0-----:R-:W-:Y:S02]  /*0050*/  SHF.R.U32.HI R0, RZ, 0x5, R2.reuse ;  /* 0x00000005ff007819 */ /* 0x101fe40000011602 */
[----:B------:R-:W-:-:S03]  /*0060*/  SHF.R.U32.HI R2, RZ, 0x7, R2 ;  /* 0x00000007ff027819 */ /* 0x000fc60000011602 */
[----:B------:R-:W0:Y:S04]  /*0070*/  SHFL.IDX PT, R3, R0, RZ, 0x1f ;  /* 0x00001fff00037589 */ /* 0x000e2800000e0000 */
[----:B------:R-:W1:Y:S01]  /*0080*/  SHFL.IDX PT, R2, R2, RZ, 0x1f ;  /* 0x00001fff02027589 */ /* 0x000e6200000e0000 */
[----:B0-----:R-:W-:Y:S02]  /*0090*/  R2UR UR4, R3 ;  /* 0x00000000030472ca */ /* 0x001fe400000e0000 */
[----:B-1----:R-:W-:-:S11]  /*00a0*/  R2UR UR6, R2 ;  /* 0x00000000020672ca */ /* 0x002fd600000e0000 */
[----:B------:R-:W-:Y:S02]  /*00b0*/  USHF.R.S32.HI UR5, URZ, 0x1f, UR4 ;  /* 0x0000001f3f057899 */ /* 0x000fe40008011404 */
[----:B------:R-:W-:Y:S02]  /*00c0*/  ISETP.NE.OR P0, PT, RZ, UR4, !P0 ;  /* 0x00000004ff007c0c */ /* 0x000fe4000c705670 */
[----:B------:R-:W-:-:S04]  /*00d0*/  ULEA.HI UR5, UR5, UR4, URZ, 0x2 ;  /* 0x0000000405057291 */ /* 0x000fc8000f8f103f */
[----:B------:R-:W-:-:S04]  /*00e0*/  ULOP3.LUT UR5, UR5, 0xfffffffc, URZ, 0xc0, !UPT ;  /* 0xfffffffc05057892 */ /* 0x000fc8000f8ec03f */
[----:B------:R-:W-:-:S03]  /*00f0*/  UIADD3 UR8, UR4, -UR5, URZ ;  /* 0x8000000504087290 */ /* 0x000fc6000fffe03f */
[----:B------:R-:W-:Y:S09]  /*0100*/  @P0 BRA `(.L_x_1) ;  /* 0x0000000000200947 */ /* 0x000ff20003800000 */
[----:B------:R-:W-:Y:S02]  /*0110*/  ULDC.64 UR4, c[0x0][0x198] ;  /* 0x0000660000047ab9 */ /* 0x000fe40000000a00 */
[----:B------:R-:W-:Y:S02]  /*0120*/  UIADD3 UR10, UP0, UR4, 0xf0, URZ ;  /* 0x000000f0040a7890 */ /* 0x000fe4000ff1e03f */
[----:B------:R-:W-:Y:S02]  /*0130*/  UIADD3 UR4, UP1, UR4, 0x1f0, URZ ;  /* 0x000001f004047890 */ /* 0x000fe4000ff3e03f */
[----:B------:R-:W-:Y:S02]  /*0140*/  UIADD3.X UR11, URZ, UR5, URZ, UP0, !UPT ;  /* 0x000000053f0b7290 */ /* 0x000fe400087fe43f */
[----:B------:R-:W-:-:S07]  /*0150*/  UIADD3.X UR5, URZ, UR5, URZ, UP1, !UPT ;  /* 0x000000053f057290 */ /* 0x000fce0008ffe43f */
[----:B------:R0:W-:Y:S02]  /*0160*/  UTMACCTL.PF [UR10] ;  /* 0x000000000a0079b9 */ /* 0x0001e40008040000 */
[----:B------:R0:W-:Y:S02]  /*0170*/  UTMACCTL.PF [UR4] ;  /* 0x00000000040079b9 */ /* 0x0001e40008040000 */
[----:B0-----:R-:W-:Y:S01]  /*0180*/  NOP ;  /* 0x0000000000007918 */ /* 0x001fe20000000000 */
.L_x_1:
[----:B------:R-:W-:Y:S05]  /*0190*/  BSYNC B0 ;  /* 0x0000000000007941 */ /* 0x000fea0003800000 */
.L_x_0:
[----:B------:R-:W0:Y:S01]  /*01a0*/  SHFL.IDX PT, R2, R0, RZ, 0x1f ;  /* 0x00001fff00027589 */ /* 0x000e2200000e0000 */
[----:B------:R-:W-:Y:S01]  /*01b0*/  UISETP.NE.AND UP0, UPT, UR8, 0x3, UPT ;  /* 0x000000030800788c */ /* 0x000fe2000bf05270 */
[----:B------:R-:W-:Y:S01]  /*01c0*/  ISETP.NE.AND P1, PT, RZ, UR6, PT ;  /* 0x00000006ff007c0c */ /* 0x000fe2000bf25270 */
[----:B------:R-:W-:Y:S02]  /*01d0*/  UIADD3 UR10, UR6, -0x1, URZ ;  /* 0xffffffff060a7890 */ /* 0x000fe4000fffe03f */
[----:B------:R-:W-:Y:S02]  /*01e0*/  UISETP.EQ.OR UP0, UPT, UR8, URZ, !UP0 ;  /* 0x0000003f0800728c */ /* 0x000fe4000c702670 */
[----:B------:R-:W-:Y:S02]  /*01f0*/  UISETP.GE.U32.AND UP1, UPT, UR10, 0x2, UPT ;  /* 0x000000020a00788c */ /* 0x000fe4000bf26070 */
[----:B------:R-:W-:-:S04]  /*0200*/  UISETP.EQ.AND UP0, UPT, UR6, URZ, UP0 ;  /* 0x0000003f0600728c */ /* 0x000fc80008702270 */
[----:B------:R-:W-:-:S04]  /*0210*/  USEL UR13, URZ, 0x1, !UP0 ;  /* 0x000000013f0d7887 */ /* 0x000fc8000c000000 */
[----:B------:R-:W-:Y:S01]  /*0220*/  USEL UR13, UR13, 0x2, UP1 ;  /* 0x000000020d0d7887 */ /* 0x000fe20008800000 */
[----:B0-----:R-:W-:-:S13]  /*0230*/  ISETP.NE.AND P0, PT, R2, RZ, PT ;  /* 0x000000ff0200720c */ /* 0x001fda0003f05270 */
[----:B------:R-:W-:Y:S05]  /*0240*/  @P0 BRA `(.L_x_2) ;  /* 0x0000000000580947 */ /* 0x000fea0003800000 */
[----:B------:R-:W0:Y:S01]  /*0250*/  S2UR UR9, SR_CgaCtaId ;  /* 0x00000000000979c3 */ /* 0x000e220000008800 */
[----:B------:R-:W-:Y:S01]  /*0260*/  UMOV UR4, 0x400 ;  /* 0x0000040000047882 */ /* 0x000fe20000000000 */
[----:B------:R-:W-:Y:S01]  /*0270*/  UMOV UR5, 0x1 ;  /* 0x0000000100057882 */ /* 0x000fe20000000000 */
[----:B------:R-:W-:Y:S01]  /*0280*/  UMOV UR6, 0x100 ;  /* 0x0000010000067882 */ /* 0x000fe20000000000 */
[----:B------:R-:W-:Y:S01]  /*0290*/  ELECT P0, URZ, PT ;  /* 0x00000000003f782f */ /* 0x000fe20003800000 */
[----:B------:R-:W-:-:S04]  /*02a0*/  UIADD3 UR6, -UR6, 0x100000, URZ ;  /* 0x0010000006067890 */ /* 0x000fc8000fffe13f */
[----:B------:R-:W-:Y:S02]  /*02b0*/  USHF.L.U32 UR7, UR6, 0xb, URZ ;  /* 0x0000000b06077899 */ /* 0x000fe4000800063f */
[----:B------:R-:W-:Y:S02]  /*02c0*/  USHF.L.U32 UR6, UR6, 0x1, URZ ;  /* 0x0000000106067899 */ /* 0x000fe4000800063f */
[----:B0-----:R-:W-:Y:S02]  /*02d0*/  ULEA UR9, UR9, UR4, 0x18 ;  /* 0x0000000409097291 */ /* 0x001fe4000f8ec03f */
[----:B------:R-:W-:-:S04]  /*02e0*/  UIADD3 UR4, -UR5, 0x100000, URZ ;  /* 0x0010000005047890 */ /* 0x000fc8000fffe13f */
[----:B------:R-:W-:Y:S02]  /*02f0*/  USHF.L.U32 UR5, UR4, 0xb, URZ ;  /* 0x0000000b04057899 */ /* 0x000fe4000800063f */
[----:B------:R-:W-:Y:S01]  /*0300*/  USHF.L.U32 UR4, UR4, 0x1, URZ ;  /* 0x0000000104047899 */ /* 0x000fe2000800063f */
[----:B------:R-:W0:Y:S11]  /*0310*/  FENCE.VIEW.ASYNC.S ;  /* 0x00000000000073c6 */ /* 0x000e360000000000 */
[----:B0-----:R0:W1:Y:S01]  /*0320*/  SYNCS.EXCH.64 URZ, [UR9], UR4 ;  /* 0x00000004093f75b2 */ /* 0x0010620008000100 */
[----:B------:R0:W2:Y:S01]  /*0330*/  SYNCS.EXCH.64 URZ, [UR9+0x20], UR6 ;  /* 0x00002006093f75b2 */ /* 0x0000a20008000100 */
[----:B------:R0:W3:Y:S01]  /*0340*/  SYNCS.EXCH.64 URZ, [UR9+0x8], UR4 ;  /* 0x00000804093f75b2 */ /* 0x0000e20008000100 */
[----:B------:R0:W4:Y:S01]  /*0350*/  SYNCS.EXCH.64 URZ, [UR9+0x28], UR6 ;  /* 0x00002806093f75b2 */ /* 0x0001220008000100 */
[----:B------:R0:W0:Y:S01]  /*0360*/  SYNCS.EXCH.64 URZ, [UR9+0x10], UR4 ;  /* 0x00001004093f75b2 */ /* 0x0000220008000100 */
[----:B------:R0:W0:Y:S01]  /*0370*/  SYNCS.EXCH.64 URZ, [UR9+0x30], UR6 ;  /* 0x00003006093f75b2 */ /* 0x0000220008000100 */
[----:B------:R0:W0:Y:S01]  /*0380*/  SYNCS.EXCH.64 URZ, [UR9+0x18], UR4 ;  /* 0x00001804093f75b2 */ /* 0x0000220008000100 */
[----:B------:R0:W0:Y:S01]  /*0390*/  SYNCS.EXCH.64 URZ, [UR9+0x38], UR6 ;  /* 0x00003806093f75b2 */ /* 0x0000220008000100 */
[----:B------:R-:W-:Y:S01]  /*03a0*/  NOP ;  /* 0x0000000000007918 */ /* 0x000fe20000000000 */
.L_x_2:
[----:B------:R-:W5:Y:S01]  /*03b0*/  SHFL.IDX PT, R0, R0, RZ, 0x1f ;  /* 0x00001fff00007589 */ /* 0x000f6200000e0000 */
[----:B------:R-:W1:Y:S01]  /*03c0*/  LDC R2, c[0x0][0x65c] ;  /* 0x00019700ff027b82 */ /* 0x000e620000000800 */
[----:B------:R-:W-:Y:S01]  /*03d0*/  ELECT P0, URZ, PT ;  /* 0x00000000003f782f */ /* 0x000fe20003800000 */
[----:B------:R-:W-:Y:S01]  /*03e0*/  IMAD.MOV.U32 R3, RZ, RZ, RZ ;  /* 0x000000ffff037224 */ /* 0x000fe200078e00ff */
[----:B0-----:R-:W-:Y:S01]  /*03f0*/  UMOV UR4, 0x20 ;  /* 0x0000002000047882 */ /* 0x001fe20000000000 */
[----:B------:R-:W-:Y:S01]  /*0400*/  NOP ;  /* 0x0000000000007918 */ /* 0x000fe20000000000 */
[----:B------:R-:W-:Y:S01]  /*0410*/  NOP ;  /* 0x0000000000007918 */ /* 0x000fe20000000000 */
[----:B-----5:R-:W-:Y:S02]  /*0420*/  ISETP.NE.OR P0, PT, R0, RZ, !P0 ;  /* 0x000000ff0000720c */ /* 0x020fe40004705670 */
[----:B-1----:R-:W-:Y:S01]  /*0430*/  ISETP.NE.AND P4, PT, R2, 0x1, PT ;  /* 0x000000010200780c */ /* 0x002fe20003f85270 */
[----:B------:R-:W0:Y:S01]  /*0440*/  S2R R0, SR_CTAID.Y ;  /* 0x0000000000007919 */ /* 0x000e220000002600 */
[----:B------:R-:W1:Y:S09]  /*0450*/  S2R R2, SR_CTAID.X ;  /* 0x0000000000027919 */ /* 0x000e720000002500 */
[----:B------:R-:W-:Y:S01]  /*0460*/  VOTEU.ALL UP0, P0 ;  /* 0x00000000003f7886 */ /* 0x000fe20000000000 */
[----:B------:R-:W-:Y:S01]  /*0470*/  VOTEU.ALL UP1, P0 ;  /* 0x00000000003f7886 */ /* 0x000fe20000020000 */
[----:B------:R-:W1:Y:S01]  /*0480*/  @P4 LDC R7, c[0x0][0x10] ;  /* 0x00000400ff074b82 */ /* 0x000e620000000800 */
[----:B------:R-:W-:-:S02]  /*0490*/  @P4 IMAD.MOV.U32 R5, RZ, RZ, RZ ;  /* 0x000000ffff054224 */ /* 0x000fc400078e00ff */
[----:B------:R-:W-:Y:S01]  /*04a0*/  @P4 IMAD.MOV.U32 R11, RZ, RZ, RZ ;  /* 0x000000ffff0b4224 */ /* 0x000fe200078e00ff */
[----:B------:R-:W-:Y:S01]  /*04b0*/  @!UP0 UMOV UR6, 0x400 ;  /* 0x0000040000068882 */ /* 0x000fe20000000000 */
[----:B------:R-:W-:-:S04]  /*04c0*/  @!UP0 UIADD3 UR4, -UR4, 0x100000, URZ ;  /* 0x0010000004048890 */ /* 0x000fc8000fffe13f */
[----:B------:R-:W-:Y:S02]  /*04d0*/  @!UP0 USHF.L.U32 UR5, UR4, 0xb, URZ ;  /* 0x0000000b04058899 */ /* 0x000fe4000800063f */
[----:B------:R-:W-:Y:S01]  /*04e0*/  @!UP0 USHF.L.U32 UR4, UR4, 0x1, URZ ;  /* 0x0000000104048899 */ /* 0x000fe2000800063f */
[----:B------:R-:W5:Y:S08]  /*04f0*/  @!P4 LDC R9, c[0x0][0xc] ;  /* 0x00000300ff09cb82 */ /* 0x000f700000000800 */
[----:B------:R-:W2:Y:S01]  /*0500*/  @!UP0 S2UR UR7, SR_CgaCtaId ;  /* 0x00000000000789c3 */ /* 0x000ea20000008800 */
[----:B0-----:R-:W-:-:S04]  /*0510*/  @P4 IMAD.MOV.U32 R4, RZ, RZ, R0 ;  /* 0x000000ffff044224 */ /* 0x001fc800078e0000 */
[----:B-1----:R-:W-:-:S04]  /*0520*/  @P4 IMAD.WIDE.U32 R6, R2, R7, R4 ;  /* 0x0000000702064225 */ /* 0x002fc800078e0004 */
[----:B------:R-:W-:Y:S02]  /*0530*/  @P4 IMAD.MOV.U32 R16, RZ, RZ, R6 ;  /* 0x000000ffff104224 */ /* 0x000fe400078e0006 */
[----:B------:R-:W-:Y:S02]  /*0540*/  @P4 IMAD.IADD R17, R7, 0x1, R11 ;  /* 0x0000000107114824 */ /* 0x000fe400078e020b */
[----:B-----5:R-:W-:-:S04]  /*0550*/  @!P4 IMAD.WIDE.U32 R4, R9, R0, R2 ;  /* 0x000000000904c225 */ /* 0x020fc800078e0002 */
[----:B------:R-:W-:Y:S02]  /*0560*/  @!P4 IMAD.MOV.U32 R16, RZ, RZ, R4 ;  /* 0x000000ffff10c224 */ /* 0x000fe400078e0004 */
[----:B------:R-:W-:Y:S01]  /*0570*/  @!P4 IMAD.MOV.U32 R17, RZ, RZ, R5 ;  /* 0x000000ffff11c224 */ /* 0x000fe200078e0005 */
[----:B--2---:R-:W-:Y:S02]  /*0580*/  @!UP0 ULEA UR6, UR7, UR6, 0x18 ;  /* 0x0000000607068291 */ /* 0x004fe4000f8ec03f */
[----:B------:R0:W-:Y:S01]  /*0590*/  STL [R1+0x74], R16 ;  /* 0x0000741001007387 */ /* 0x0001e20000100800 */
[----:B------:R-:W-:-:S03]  /*05a0*/  VOTEU.ALL UP0, P0 ;  /* 0x00000000003f7886 */ /* 0x000fc60000000000 */
[----:B------:R0:W-:Y:S04]  /*05b0*/  STL [R1+0x70], R17 ;  /* 0x0000701101007387 */ /* 0x0001e80000100800 */
[----:B------:R-:W1:Y:S02]  /*05c0*/  FENCE.VIEW.ASYNC.S ;  /* 0x00000000000073c6 */ /* 0x000e640000000000 */
[----:B-1----:R0:W3:Y:S01]  /*05d0*/  @!UP0 SYNCS.EXCH.64 URZ, [UR6+0x50], UR4 ;  /* 0x00005004063f85b2 */ /* 0x0020e20008000100 */
[----:B------:R0:W3:Y:S01]  /*05e0*/  @!UP1 SYNCS.EXCH.64 URZ, [UR6+0x58], UR4 ;  /* 0x00005804063f95b2 */ /* 0x0000e20008000100 */
[----:B------:R-:W-:Y:S01]  /*05f0*/  NOP ;  /* 0x0000000000007918 */ /* 0x000fe20000000000 */
[----:B---34-:R-:W-:Y:S06]  /*0600*/  BAR.SYNC.DEFER_BLOCKING 0x0 ;  /* 0x0000000000007b1d */ /* 0x018fec0000010000 */
[----:B0-----:R-:W-:Y:S05]  /*0610*/  @!P1 BRA `(.L_x_3) ;  /* 0x000000e400809947 */ /* 0x001fea0003800000 */
[----:B------:R-:W-:-:S06]  /*0620*/  UISETP.GT.U32.AND UP0, UPT, UR10, 0x1, UPT ;  /* 0x000000010a00788c */ /* 0x000fcc000bf04070 */
[----:B------:R-:W-:-:S13]  /*0630*/  PLOP3.LUT P0, PT, PT, PT, UP0, 0x80, 0x0 ;  /* 0x000000000000781c */ /* 0x000fda0003f0f008 */
[----:B------:R-:W-:Y:S05]  /*0640*/  @P0 EXIT ;  /* 0x000000000000094d */ /* 0x000fea0003800000 */
[----:B------:R-:W-:Y:S01]  /*0650*/  IMAD.MOV.U32 R6, RZ, RZ, -0x1 ;  /* 0xffffffffff067424 */ /* 0x000fe200078e00ff */
[----:B------:R-:W-:Y:S01]  /*0660*/  ULDC.64 UR4, c[0x0][0x650] ;  /* 0x0001940000047ab9 */ /* 0x000fe20000000a00 */
[----:B------:R-:W-:Y:S01]  /*0670*/  IMAD.MOV.U32 R5, RZ, RZ, -0x1 ;  /* 0xffffffffff057424 */ /* 0x000fe200078e00ff */
[----:B------:R-:W-:Y:S01]  /*0680*/  ISETP.GE.U32.AND P0, PT, R16, UR4, PT ;  /* 0x0000000410007c0c */ /* 0x000fe2000bf06070 */
[----:B------:R-:W-:Y:S01]  /*0690*/  UMOV UR12, 0xffffffff ;  /* 0xffffffff000c7882 */ /* 0x000fe20000000000 */
[----:B------:R0:W-:Y:S01]  /*06a0*/  STL [R1+0x7c], R6 ;  /* 0x00007c0601007387 */ /* 0x0001e20000100800 */
[----:B------:R-:W-:Y:S02]  /*06b0*/  PRMT R4, RZ, 0x7610, R4 ;  /* 0x00007610ff047816 */ /* 0x000fe40000000004 */
[----:B------:R-:W-:Y:S01]  /*06c0*/  ISETP.GE.U32.AND.EX P0, PT, R17, UR5, PT, P0 ;  /* 0x0000000511007c0c */ /* 0x000fe2000bf06100 */
[----:B------:R0:W-:-:S12]  /*06d0*/  STL [R1+0x78], R5 ;  /* 0x0000780501007387 */ /* 0x0001d80000100800 */
[----:B0-----:R-:W-:Y:S05]  /*06e0*/  @P0 BRA `(.L_x_4) ;  /* 0x0000000400680947 */ /* 0x001fea0003800000 */
[----:B------:R-:W0:Y:S01]  /*06f0*/  LDC.64 R12, c[0x0][0x628] ;  /* 0x00018a00ff0c7b82 */ /* 0x000e220000000a00 */
[----:B------:R-:W-:Y:S02]  /*0700*/  IMAD.MOV.U32 R4, RZ, RZ, R16 ;  /* 0x000000ffff047224 */ /* 0x000fe400078e0010 */
[----:B------:R-:W-:-:S05]  /*0710*/  IMAD.MOV.U32 R5, RZ, RZ, R17 ;  /* 0x000000ffff057224 */ /* 0x000fca00078e0011 */
[----:B------:R-:W1:Y:S08]  /*0720*/  LDC R10, c[0x0][0x630] ;  /* 0x00018c00ff0a7b82 */ /* 0x000e700000000800 */
[----:B------:R-:W2:Y:S01]  /*0730*/  LDC.64 R14, c[0x0][0x620] ;  /* 0x00018800ff0e7b82 */ /* 0x000ea20000000a00 */
[----:B0-----:R-:W-:-:S04]  /*0740*/  ISETP.NE.U32.AND P0, PT, R12, RZ, PT ;  /* 0x000000ff0c00720c */ /* 0x001fc80003f05070 */
[----:B------:R-:W-:-:S13]  /*0750*/  ISETP.NE.AND.EX P0, PT, R13, RZ, PT, P0 ;  /* 0x000000ff0d00720c */ /* 0x000fda0003f05300 */
[----:B-12---:R-:W-:Y:S05]  /*0760*/  @!P0 BRA `(.L_x_5) ;  /* 0x0000000000288947 */ /* 0x006fea0003800000 */
[----:B------:R-:W0:Y:S02]  /*0770*/  LDC R9, c[0x0][0x634] ;  /* 0x00018d00ff097b82 */ /* 0x000e240000000800 */
[----:B0-----:R-:W-:-:S05]  /*0780*/  IADD3 R9, P0, R16, R9, RZ ;  /* 0x0000000910097210 */ /* 0x001fca0007f1e0ff */
[----:B------:R-:W-:-:S04]  /*0790*/  IMAD.X R11, RZ, RZ, R17, P0 ;  /* 0x000000ffff0b7224 */ /* 0x000fc800000e0611 */
[----:B------:R-:W-:-:S04]  /*07a0*/  IMAD.WIDE.U32 R4, R11, R12, RZ ;  /* 0x0000000c0b047225 */ /* 0x000fc800078e00ff */
[----:B------:R-:W-:-:S04]  /*07b0*/  IMAD.WIDE.U32 R6, P0, R9, R13, R4 ;  /* 0x0000000d09067225 */ /* 0x000fc80007800004 */
[----:B------:R-:W-:-:S04]  /*07c0*/  IMAD.WIDE.U32 R4, R9, R12, RZ ;  /* 0x0000000c09047225 */ /* 0x000fc800078e00ff */
[----:B------:R-:W-:Y:S01]  /*07d0*/  IMAD.X R9, RZ, RZ, RZ, P0 ;  /* 0x000000ffff097224 */ /* 0x000fe200000e06ff */
[----:B------:R-:W-:Y:S01]  /*07e0*/  IADD3 RZ, P0, R5, R6, RZ ;  /* 0x0000000605ff7210 */ /* 0x000fe20007f1e0ff */
[----:B------:R-:W-:-:S04]  /*07f0*/  IMAD.MOV.U32 R8, RZ, RZ, R7 ;  /* 0x000000ffff087224 */ /* 0x000fc800078e0007 */
[----:B------:R-:W-:-:S08]  /*0800*/  IMAD.WIDE.U32.X R4, R11, R13, R8, P0 ;  /* 0x0000000d0b047225 */ /* 0x000fd000000e0408 */
.L_x_5:
[-CC-:B------:R-:W-:Y:S01]  /*0810*/  SHF.R.U64 R24, R4, R10.reuse, R5.reuse ;  /* 0x0000000a04187219 */ /* 0x180fe20000001205 */
[----:B------:R-:W0:Y:S01]  /*0820*/  LDC R8, c[0x0][0x618] ;  /* 0x00018600ff087b82 */ /* 0x000e220000000800 */
[----:B------:R-:W-:Y:S01]  /*0830*/  SHF.R.U32.HI R4, RZ, R10, R5 ;  /* 0x0000000aff047219 */ /* 0x000fe20000011605 */
[----:B------:R-:W-:Y:S01]  /*0840*/  ULDC UR4, c[0x0][0x150] ;  /* 0x0000540000047ab9 */ /* 0x000fe20000000800 */
[----:B------:R-:W-:Y:S01]  /*0850*/  IADD3 R9, P0, RZ, -R24, RZ ;  /* 0x80000018ff097210 */ /* 0x000fe20007f1e0ff */
[----:B------:R-:W-:Y:S01]  /*0860*/  IMAD.MOV.U32 R5, RZ, RZ, R17 ;  /* 0x000000ffff057224 */ /* 0x000fe200078e0011 */
[----:B------:R-:W-:-:S03]  /*0870*/  I2FP.F32.U32 R3, R2 ;  /* 0x0000000200037245 */ /* 0x000fc60000201000 */
[----:B------:R-:W1:Y:S01]  /*0880*/  LDC.64 R18, c[0x0][0x640] ;  /* 0x00019000ff127b82 */ /* 0x000e620000000a00 */
[----:B------:R-:W-:Y:S02]  /*0890*/  IMAD.X R11, RZ, RZ, ~R4, P0 ;  /* 0x000000ffff0b7224 */ /* 0x000fe400000e0e04 */
[----:B------:R-:W-:Y:S01]  /*08a0*/  FMUL R3, R3, UR4 ;  /* 0x0000000403037c20 */ /* 0x000fe20008400000 */
[----:B------:R-:W-:Y:S01]  /*08b0*/  IMAD.MOV.U32 R4, RZ, RZ, R16 ;  /* 0x000000ffff047224 */ /* 0x000fe200078e0010 */
[----:B------:R-:W-:Y:S01]  /*08c0*/  ULDC UR4, c[0x0][0x154] ;  /* 0x0000550000047ab9 */ /* 0x000fe20000000800 */
[-C--:B------:R-:W-:Y:S02]  /*08d0*/  IMAD R6, R11, R14.reuse, RZ ;  /* 0x0000000e0b067224 */ /* 0x080fe400078e02ff */
[C---:B------:R-:W-:Y:S01]  /*08e0*/  IMAD.WIDE.U32 R4, R9.reuse, R14, R4 ;  /* 0x0000000e09047225 */ /* 0x040fe200078e0004 */
[----:B------:R-:W2:Y:S01]  /*08f0*/  LDC R10, c[0x0][0x608] ;  /* 0x00018200ff0a7b82 */ /* 0x000ea20000000800 */
[----:B------:R-:W3:Y:S02]  /*0900*/  F2I.U32.TRUNC.NTZ R3, R3 ;  /* 0x0000000300037305 */ /* 0x000ee4000020f000 */
[----:B------:R-:W-:-:S04]  /*0910*/  IMAD R9, R9, R15, R6 ;  /* 0x0000000f09097224 */ /* 0x000fc800078e0206 */
[----:B------:R-:W-:Y:S01]  /*0920*/  IMAD.IADD R5, R5, 0x1, R9 ;  /* 0x0000000105057824 */ /* 0x000fe200078e0209 */
[----:B------:R-:W4:Y:S01]  /*0930*/  LDC R7, c[0x0][0x144] ;  /* 0x00005100ff077b82 */ /* 0x000f220000000800 */
[----:B------:R-:W-:-:S03]  /*0940*/  IMAD.MOV.U32 R9, RZ, RZ, 0x1 ;  /* 0x00000001ff097424 */ /* 0x000fc600078e00ff */
[----:B0-----:R-:W-:Y:S02]  /*0950*/  SHF.R.U64 R12, R4, R8, R5 ;  /* 0x00000008040c7219 */ /* 0x001fe40000001205 */
[----:B------:R-:W-:Y:S02]  /*0960*/  I2FP.F32.U32 R4, R0 ;  /* 0x0000000000047245 */ /* 0x000fe40000201000 */
[----:B------:R-:W0:Y:S01]  /*0970*/  LDC R14, c[0x0][0x658] ;  /* 0x00019600ff0e7b82 */ /* 0x000e220000000800 */
[----:B-1----:R-:W-:Y:S01]  /*0980*/  ISETP.NE.U32.AND P0, PT, R18, RZ, PT ;  /* 0x000000ff1200720c */ /* 0x002fe20003f05070 */
[----:B---3--:R-:W-:Y:S02]  /*0990*/  IMAD.MOV R6, RZ, RZ, -R3 ;  /* 0x000000ffff067224 */ /* 0x008fe400078e0a03 */
[----:B------:R-:W-:Y:S01]  /*09a0*/  FMUL R4, R4, UR4 ;  /* 0x0000000404047c20 */ /* 0x000fe20008400000 */
[----:B------:R-:W-:Y:S01]  /*09b0*/  SHF.R.U32.HI R3, RZ, R8, R5 ;  /* 0x00000008ff037219 */ /* 0x000fe20000011605 */
[----:B------:R-:W-:Y:S01]  /*09c0*/  IMAD.MOV.U32 R5, RZ, RZ, -0x1 ;  /* 0xffffffffff057424 */ /* 0x000fe200078e00ff */
[----:B------:R-:W-:Y:S01]  /*09d0*/  ISETP.NE.AND.EX P0, PT, R19, RZ, PT, P0 ;  /* 0x000000ff1300720c */ /* 0x000fe20003f05300 */
[----:B------:R1:W3:Y:S01]  /*09e0*/  F2I.U32.TRUNC.NTZ R11, R4 ;  /* 0x00000004000b7305 */ /* 0x0002e2000020f000 */
[----:B------:R-:W1:Y:S01]  /*09f0*/  LDC R13, c[0x0][0x148] ;  /* 0x00005200ff0d7b82 */ /* 0x000e620000000800 */
[----:B--2---:R-:W-:-:S02]  /*0a00*/  SHF.R.U64 R23, R12, R10, R3 ;  /* 0x0000000a0c177219 */ /* 0x004fc40000001203 */
[----:B------:R-:W-:-:S05]  /*0a10*/  SHF.R.U32.HI R3, RZ, R10, R3 ;  /* 0x0000000aff037219 */ /* 0x000fca0000011603 */
[----:B------:R-:W2:Y:S01]  /*0a20*/  LDC R17, c[0x0][0x600] ;  /* 0x00018000ff117b82 */ /* 0x000ea20000000800 */
[----:B----4-:R-:W-:-:S07]  /*0a30*/  IMAD R8, R7, R6, R2 ;  /* 0x0000000607087224 */ /* 0x010fce00078e0202 */
[----:B------:R-:W4:Y:S01]  /*0a40*/  LDC R16, c[0x0][0x648] ;  /* 0x00019200ff107b82 */ /* 0x000f220000000800 */
[-C--:B0-----:R-:W-:Y:S02]  /*0a50*/  SHF.L.U32 R2, R5, R14.reuse, RZ ;  /* 0x0000000e05027219 */ /* 0x081fe400000006ff */
[--C-:B------:R-:W-:Y:S02]  /*0a60*/  SHF.R.U64 R22, R23, R14, R3.reuse ;  /* 0x0000000e17167219 */ /* 0x100fe40000001203 */
[----:B------:R-:W-:Y:S02]  /*0a70*/  LOP3.LUT R10, RZ, R2, RZ, 0x33, !PT ;  /* 0x00000002ff0a7212 */ /* 0x000fe400078e33ff */
[-C--:B------:R-:W-:Y:S01]  /*0a80*/  SHF.R.U32.HI R3, RZ, R14.reuse, R3 ;  /* 0x0000000eff037219 */ /* 0x080fe20000011603 */
[----:B------:R-:W0:Y:S01]  /*0a90*/  LDC R21, c[0x0][0x638] ;  /* 0x00018e00ff157b82 */ /* 0x000e220000000800 */
[----:B------:R-:W-:Y:S01]  /*0aa0*/  SHF.L.U32 R9, R9, R14, RZ ;  /* 0x0000000e09097219 */ /* 0x000fe200000006ff */
[----:B------:R-:W-:-:S06]  /*0ab0*/  IMAD.MOV.U32 R2, RZ, RZ, R22 ;  /* 0x000000ffff027224 */ /* 0x000fcc00078e0016 */
[----:B------:R-:W0:Y:S01]  /*0ac0*/  LDC R20, c[0x0][0x610] ;  /* 0x00018400ff147b82 */ /* 0x000e220000000800 */
[----:B-1-3--:R-:W-:Y:S05]  /*0ad0*/  @!P0 BRA `(.L_x_6) ;  /* 0x0000000000288947 */ /* 0x00afea0003800000 */
[----:B------:R-:W1:Y:S02]  /*0ae0*/  LDC R7, c[0x0][0x64c] ;  /* 0x00019300ff077b82 */ /* 0x000e640000000800 */
[----:B-1----:R-:W-:-:S05]  /*0af0*/  IADD3 R7, P0, R22, R7, RZ ;  /* 0x0000000716077210 */ /* 0x002fca0007f1e0ff */
        /* <DEDUP_REMOVED lines=8> */
.L_x_6:
[----:B----4-:R-:W-:Y:S01]  /*0b80*/  SHF.R.U64 R2, R2, R16, R3 ;  /* 0x0000001002027219 */ /* 0x010fe20000001203 */
[----:B--2---:R-:W-:Y:S01]  /*0b90*/  VIADD R3, R17, 0xffffffff ;  /* 0xffffffff11037836 */ /* 0x004fe20000000000 */
[----:B------:R-:W-:Y:S01]  /*0ba0*/  LOP3.LUT R10, R23, R10, RZ, 0xc0, !PT ;  /* 0x0000000a170a7212 */ /* 0x000fe200078ec0ff */
[----:B------:R-:W-:Y:S01]  /*0bb0*/  IMAD.MOV R11, RZ, RZ, -R11 ;  /* 0x000000ffff0b7224 */ /* 0x000fe200078e0a0b */
[----:B------:R-:W-:Y:S01]  /*0bc0*/  R2UR UR12, R24 ;  /* 0x00000000180c72ca */ /* 0x000fe200000e0000 */
[----:B------:R-:W-:Y:S01]  /*0bd0*/  IMAD.MOV R4, RZ, RZ, -R2 ;  /* 0x000000ffff047224 */ /* 0x000fe200078e0a02 */
[----:B------:R-:W-:Y:S01]  /*0be0*/  LOP3.LUT R3, R12, R3, RZ, 0xc0, !PT ;  /* 0x000000030c037212 */ /* 0x000fe200078ec0ff */
[----:B------:R-:W-:Y:S02]  /*0bf0*/  @P4 IMAD R8, R13, R11, R0 ;  /* 0x0000000b0d084224 */ /* 0x000fe400078e0200 */
[----:B------:R-:W-:Y:S02]  /*0c00*/  IMAD R9, R9, R2, R10 ;  /* 0x0000000209097224 */ /* 0x000fe400078e020a */
[----:B0-----:R-:W-:-:S02]  /*0c10*/  IMAD R0, R4, R21, R22 ;  /* 0x0000001504007224 */ /* 0x001fc400078e0216 */
[----:B------:R-:W-:Y:S02]  /*0c20*/  IMAD R8, R9, R20, R8 ;  /* 0x0000001409087224 */ /* 0x000fe400078e0208 */
[----:B------:R-:W-:Y:S02]  /*0c30*/  IMAD R3, R0, R17, R3 ;  /* 0x0000001100037224 */ /* 0x000fe400078e0203 */
[----:B------:R-:W-:-:S03]  /*0c40*/  IMAD.MOV.U32 R4, RZ, RZ, 0x1 ;  /* 0x00000001ff047424 */ /* 0x000fc600078e00ff */
[----:B------:R-:W-:Y:S02]  /*0c50*/  SEL R2, R3, R8, !P4 ;  /* 0x0000000803027207 */ /* 0x000fe40006000000 */
[----:B------:R-:W-:-:S03]  /*0c60*/  SEL R0, R8, R3, !P4 ;  /* 0x0000000308007207 */ /* 0x000fc60006000000 */
[----:B------:R0:W-:Y:S04]  /*0c70*/  STL [R1+0x78], R2 ;  /* 0x0000780201007387 */ /* 0x0001e80000100800 */
[----:B------:R0:W-:Y:S02]  /*0c80*/  STL [R1+0x7c], R0 ;  /* 0x00007c0001007387 */ /* 0x0001e40000100800 */
.L_x_4:
[----:B------:R-:W-:-:S08]  /*0c90*/  NOP ;  /* 0x0000000000007918 */ /* 0x000fd00000000000 */
[----:B------:R-:W1:Y:S02]  /*0ca0*/  USETMAXREG.TRY_ALLOC.CTAPOOL UP0, 0xe8 ;  /* 0x000000e8000079c8 */ /* 0x000e640008000600 */
[----:B-1----:R-:W-:-:S13]  /*0cb0*/  PLOP3.LUT P0, PT, PT, PT, UP0, 0x80, 0x0 ;  /* 0x000000000000781c */ /* 0x002fda0003f0f008 */
[----:B------:R-:W-:Y:S05]  /*0cc0*/  @!P0 BRA `(.L_x_4) ;  /* 0xfffffffc00f08947 */ /* 0x000fea000383ffff */
[----:B------:R-:W-:Y:S01]  /*0cd0*/  ULDC.64 UR4, c[0x0][0x598] ;  /* 0x0001660000047ab9 */ /* 0x000fe20000000a00 */
[----:B------:R-:W-:Y:S01]  /*0ce0*/  ULDC.64 UR14, c[0x0][0x208] ;  /* 0x00008200000e7ab9 */ /* 0x000fe20000000a00 */
[----:B------:R-:W-:-:S04]  /*0cf0*/  ISETP.NE.U32.AND P0, PT, RZ, UR4, PT ;  /* 0x00000004ff007c0c */ /* 0x000fc8000bf05070 */
[----:B------:R-:W-:-:S13]  /*0d00*/  ISETP.NE.AND.EX P0, PT, RZ, UR5, PT, P0 ;  /* 0x00000005ff007c0c */ /* 0x000fda000bf05300 */
[----:B------:R-:W-:Y:S05]  /*0d10*/  @!P0 BRA `(.L_x_7) ;  /* 0x0000000000208947 */ /* 0x000fea0003800000 */
[----:B0-----:R-:W0:Y:S02]  /*0d20*/  LDC.64 R2, c[0x0][0x598] ;  /* 0x00016600ff027b82 */ /* 0x001e240000000a00 */
[----:B0-----:R-:W2:Y:S02]  /*0d30*/  LDG.E.64 R2, desc[UR14][R2.64] ;  /* 0x0000000e02027981 */ /* 0x001ea4000c1e1b00 */
[----:B--2---:R-:W-:-:S04]  /*0d40*/  ISETP.NE.U32.AND P0, PT, R2, RZ, PT ;  /* 0x000000ff0200720c */ /* 0x004fc80003f05070 */
[----:B------:R-:W-:-:S13]  /*0d50*/  ISETP.NE.AND.EX P0, PT, R3, RZ, PT, P0 ;  /* 0x000000ff0300720c */ /* 0x000fda0003f05300 */
[----:B------:R-:W-:Y:S05]  /*0d60*/  @!P0 BRA `(.L_x_7) ;  /* 0x00000000000c8947 */ /* 0x000fea0003800000 */
[----:B------:R-:W2:Y:S02]  /*0d70*/  LD.E R2, desc[UR14][R2.64] ;  /* 0x0000000e02027980 */ /* 0x000ea4000c101900 */
[----:B--2---:R-:W-:Y:S01]  /*0d80*/  R2UR UR20, R2 ;  /* 0x00000000021472ca */ /* 0x004fe200000e0000 */
[----:B------:R-:W-:-:S14]  /*0d90*/  BRA `(.L_x_8) ;  /* 0x0000000000247947 */ /* 0x000fdc0003800000 */
.L_x_7:
[----:B------:R-:W-:Y:S02]  /*0da0*/  ULDC.64 UR4, c[0x0][0x588] ;  /* 0x0001620000047ab9 */ /* 0x000fe40000000a00 */
[----:B------:R-:W-:-:S04]  /*0db0*/  ISETP.NE.U32.AND P0, PT, RZ, UR4, PT ;  /* 0x00000004ff007c0c */ /* 0x000fc8000bf05070 */
[----:B------:R-:W-:-:S13]  /*0dc0*/  ISETP.NE.AND.EX P0, PT, RZ, UR5, PT, P0 ;  /* 0x00000005ff007c0c */ /* 0x000fda000bf05300 */
[----:B------:R-:W-:Y:S05]  /*0dd0*/  @!P0 BRA `(.L_x_9) ;  /* 0x0000000000108947 */ /* 0x000fea0003800000 */
[----:B0-----:R-:W0:Y:S02]  /*0de0*/  LDC.64 R2, c[0x0][0x588] ;  /* 0x00016200ff027b82 */ /* 0x001e240000000a00 */
[----:B0-----:R-:W2:Y:S02]  /*0df0*/  LDG.E R2, desc[UR14][R2.64] ;  /* 0x0000000e02027981 */ /* 0x001ea4000c1e1900 */
[----:B--2---:R-:W-:Y:S01]  /*0e00*/  R2UR UR20, R2 ;  /* 0x00000000021472ca */ /* 0x004fe200000e0000 */
[----:B------:R-:W-:-:S14]  /*0e10*/  BRA `(.L_x_8) ;  /* 0x0000000000047947 */ /* 0x000fdc0003800000 */
.L_x_9:
[----:B------:R-:W-:-:S05]  /*0e20*/  ULDC UR20, c[0x0][0x580] ;  /* 0x0001600000147ab9 */ /* 0x000fca0000000800 */
.L_x_8:
[----:B------:R-:W-:Y:S02]  /*0e30*/  ULDC.64 UR4, c[0x0][0x5a0] ;  /* 0x0001680000047ab9 */ /* 0x000fe40000000a00 */
        /* <DEDUP_REMOVED lines=11> */
.L_x_10:
        /* <DEDUP_REMOVED lines=8> */
.L_x_12:
[----:B------:R-:W-:-:S05]  /*0f70*/  ULDC UR21, c[0x0][0x584] ;  /* 0x0001610000157ab9 */ /* 0x000fca0000000800 */
.L_x_11:
[----:B------:R-:W-:-:S13]  /*0f80*/  LOP3.LUT P0, RZ, R4, 0xff, RZ, 0xc0, !PT ;  /* 0x000000ff04ff7812 */ /* 0x000fda000780c0ff */
[----:B------:R-:W-:Y:S05]  /*0f90*/  @!P0 EXIT ;  /* 0x000000000000894d */ /* 0x000fea0003800000 */
[----:B------:R-:W-:Y:S01]  /*0fa0*/  ULDC UR4, c[0x0][0x28c] ;  /* 0x0000a30000047ab9 */ /* 0x000fe20000000800 */
[----:B------:R-:W-:Y:S02]  /*0fb0*/  ULOP3.LUT UR22, UR13, 0x1, URZ, 0xfc, !UPT ;  /* 0x000000010d167892 */ /* 0x000fe4000f8efc3f */
[----:B------:R-:W-:-:S04]  /*0fc0*/  UIADD3 UR4, UR4, 0x7f, URZ ;  /* 0x0000007f04047890 */ /* 0x000fc8000fffe03f */
[----:B------:R-:W-:-:S04]  /*0fd0*/  USHF.R.S32.HI UR5, URZ, 0x1f, UR4 ;  /* 0x0000001f3f057899 */ /* 0x000fc80008011404 */
[----:B------:R-:W-:-:S03]  /*0fe0*/  ULEA.HI UR5, UR5, UR4, URZ, 0x7 ;  /* 0x0000000405057291 */ /* 0x000fc6000f8f383f */
[----:B------:R-:W-:Y:S01]  /*0ff0*/  UMOV UR4, URZ ;  /* 0x0000003f00047c82 */ /* 0x000fe20008000000 */
[----:B------:R-:W-:-:S03]  /*1000*/  USHF.R.S32.HI UR9, URZ, 0x7, UR5 ;  /* 0x000000073f097899 */ /* 0x000fc60008011405 */
[----:B------:R-:W-:-:S09]  /*1010*/  UMOV UR5, URZ ;  /* 0x0000003f00057c82 */ /* 0x000fd20008000000 */
.L_x_293:
[----:B0-----:R-:W0:Y:S01]  /*1020*/  S2R R0, SR_TID.X ;  /* 0x0000000000007919 */ /* 0x001e220000002100 */
[----:B-1----:R-:W1:Y:S01]  /*1030*/  S2UR UR18, SR_CgaCtaId ;  /* 0x00000000001279c3 */ /* 0x002e620000008800 */
[----:B------:R-:W-:Y:S01]  /*1040*/  UMOV UR17, 0x400 ;  /* 0x0000040000117882 */ /* 0x000fe20000000000 */
[----:B------:R-:W-:Y:S01]  /*1050*/  UMOV UR6, URZ ;  /* 0x0000003f00067c82 */ /* 0x000fe20008000000 */
[----:B------:R-:W-:Y:S01]  /*1060*/  STL [R1+0x6c], RZ ;  /* 0x00006cff01007387 */ /* 0x000fe20000100800 */
[----:B------:R-:W-:Y:S01]  /*1070*/  UMOV UR7, URZ ;  /* 0x0000003f00077c82 */ /* 0x000fe20008000000 */
[----:B------:R-:W-:Y:S01]  /*1080*/  UMOV UR8, URZ ;  /* 0x0000003f00087c82 */ /* 0x000fe20008000000 */
[----:B------:R-:W-:Y:S01]  /*1090*/  UMOV UR23, UR5 ;  /* 0x0000000500177c82 */ /* 0x000fe20008000000 */
[----:B------:R-:W-:Y:S01]  /*10a0*/  STL [R1+0x68], RZ ;  /* 0x000068ff01007387 */ /* 0x000fe20000100800 */
[----:B--2---:R-:W2:Y:S01]  /*10b0*/  LDC R2, c[0x0][0x28c] ;  /* 0x0000a300ff027b82 */ /* 0x004ea20000000800 */
[----:B------:R-:W-:Y:S01]  /*10c0*/  UMOV UR24, UR4 ;  /* 0x0000000400187c82 */ /* 0x000fe20008000000 */
[----:B------:R-:W-:Y:S01]  /*10d0*/  CS2R R4, SRZ ;  /* 0x0000000000047805 */ /* 0x000fe2000001ff00 */
[----:B------:R-:W-:Y:S01]  /*10e0*/  STL [R1+0x64], RZ ;  /* 0x000064ff01007387 */ /* 0x000fe20000100800 */
[----:B------:R-:W-:-:S02]  /*10f0*/  CS2R R6, SRZ ;  /* 0x0000000000067805 */ /* 0x000fc4000001ff00 */
[----:B------:R-:W-:Y:S02]  /*1100*/  CS2R R8, SRZ ;  /* 0x0000000000087805 */ /* 0x000fe4000001ff00 */
[----:B------:R-:W-:Y:S01]  /*1110*/  CS2R R10, SRZ ;  /* 0x00000000000a7805 */ /* 0x000fe2000001ff00 */
[----:B------:R-:W-:Y:S01]  /*1120*/  STL [R1+0x60], RZ ;  /* 0x000060ff01007387 */ /* 0x000fe20000100800 */
[----:B------:R-:W-:Y:S02]  /*1130*/  CS2R R12, SRZ ;  /* 0x00000000000c7805 */ /* 0x000fe4000001ff00 */
[----:B------:R-:W-:Y:S02]  /*1140*/  CS2R R14, SRZ ;  /* 0x00000000000e7805 */ /* 0x000fe4000001ff00 */
        /* <DEDUP_REMOVED lines=12> */
[----:B------:R-:W-:Y:S02]  /*1210*/  CS2R R162, SRZ ;  /* 0x0000000000a27805 */ /* 0x000fe4000001ff00 */
[----:B0-----:R-:W-:Y:S01]  /*1220*/  LOP3.LUT R0, R0, 0x80, RZ, 0xc0, !PT ;  /* 0x0000008000007812 */ /* 0x001fe200078ec0ff */
[----:B------:R-:W-:Y:S01]  /*1230*/  STL [R1+0x50], RZ ;  /* 0x000050ff01007387 */ /* 0x000fe20000100800 */
[----:B--2---:R-:W-:Y:S02]  /*1240*/  ISETP.GE.AND P0, PT, R2, 0x1, PT ;  /* 0x000000010200780c */ /* 0x004fe40003f06270 */
[----:B------:R-:W-:Y:S02]  /*1250*/  CS2R R2, SRZ ;  /* 0x0000000000027805 */ /* 0x000fe4000001ff00 */
[----:B------:R-:W-:Y:S01]  /*1260*/  SHF.R.U32.HI R0, RZ, 0x7, R0 ;  /* 0x00000007ff007819 */ /* 0x000fe20000011600 */
        /* <DEDUP_REMOVED lines=8> */
[----:B------:R-:W0:Y:S01]  /*12f0*/  SHFL.IDX PT, R0, R0, RZ, 0x1f ;  /* 0x00001fff00007589 */ /* 0x000e2200000e0000 */
[----:B------:R-:W-:-:S02]  /*1300*/  CS2R R176, SRZ ;  /* 0x0000000000b07805 */ /* 0x000fc4000001ff00 */
[----:B------:R-:W-:Y:S02]  /*1310*/  CS2R R178, SRZ ;  /* 0x0000000000b27805 */ /* 0x000fe4000001ff00 */
[----:B------:R-:W-:Y:S01]  /*1320*/  CS2R R180, SRZ ;  /* 0x0000000000b47805 */ /* 0x000fe2000001ff00 */
[----:B------:R2:W-:Y:S01]  /*1330*/  STL [R1+0x44], RZ ;  /* 0x000044ff01007387 */ /* 0x0005e20000100800 */
[----:B------:R-:W-:Y:S02]  /*1340*/  CS2R R182, SRZ ;  /* 0x0000000000b67805 */ /* 0x000fe4000001ff00 */
[----:B------:R-:W-:Y:S02]  /*1350*/  CS2R R184, SRZ ;  /* 0x0000000000b87805 */ /* 0x000fe4000001ff00 */
[----:B------:R-:W-:Y:S01]  /*1360*/  CS2R R186, SRZ ;  /* 0x0000000000ba7805 */ /* 0x000fe2000001ff00 */
[----:B------:R2:W-:Y:S01]  /*1370*/  STL [R1+0x40], RZ ;  /* 0x000040ff01007387 */ /* 0x0005e20000100800 */
        /* <DEDUP_REMOVED lines=14> */
[----:B------:R-:W-:Y:S02]  /*1460*/  CS2R R210, SRZ ;  /* 0x0000000000d27805 */ /* 0x000fe4000001ff00 */
[----:B0-----:R-:W-:Y:S01]  /*1470*/  R2UR UR10, R0 ;  /* 0x00000000000a72ca */ /* 0x001fe200000e0000 */
[----:B------:R2:W-:Y:S01]  /*1480*/  STL [R1+0x30], RZ ;  /* 0x000030ff01007387 */ /* 0x0005e20000100800 */
[----:B------:R-:W-:Y:S01]  /*1490*/  IMAD.MOV.U32 R0, RZ, RZ, RZ ;  /* 0x000000ffff007224 */ /* 0x000fe200078e00ff */
[----:B------:R-:W-:-:S02]  /*14a0*/  CS2R R212, SRZ ;  /* 0x0000000000d47805 */ /* 0x000fc4000001ff00 */
[----:B------:R-:W-:Y:S01]  /*14b0*/  CS2R R214, SRZ ;  /* 0x0000000000d67805 */ /* 0x000fe2000001ff00 */
[----:B------:R2:W-:Y:S01]  /*14c0*/  STL [R1+0x2c], RZ ;  /* 0x00002cff01007387 */ /* 0x0005e20000100800 */
[----:B------:R-:W-:Y:S02]  /*14d0*/  CS2R R216, SRZ ;  /* 0x0000000000d87805 */ /* 0x000fe4000001ff00 */
[----:B------:R-:W-:Y:S02]  /*14e0*/  CS2R R218, SRZ ;  /* 0x0000000000da7805 */ /* 0x000fe4000001ff00 */
[----:B------:R-:W-:Y:S01]  /*14f0*/  CS2R R220, SRZ ;  /* 0x0000000000dc7805 */ /* 0x000fe2000001ff00 */
[----:B------:R2:W-:Y:S01]  /*1500*/  STL [R1+0x28], RZ ;  /* 0x000028ff01007387 */ /* 0x0005e20000100800 */
[----:B------:R-:W-:Y:S02]  /*1510*/  CS2R R222, SRZ ;  /* 0x0000000000de7805 */ /* 0x000fe4000001ff00 */
[----:B------:R-:W-:-:S02]  /*1520*/  CS2R R224, SRZ ;  /* 0x0000000000e07805 */ /* 0x000fc4000001ff00 */
[----:B------:R-:W-:Y:S01]  /*1530*/  CS2R R226, SRZ ;  /* 0x0000000000e27805 */ /* 0x000fe2000001ff00 */
[----:B------:R2:W-:Y:S01]  /*1540*/  STL [R1+0x24], RZ ;  /* 0x000024ff01007387 */ /* 0x0005e20000100800 */
[----:B------:R-:W-:Y:S01]  /*1550*/  ULEA.HI UR11, UR10, UR10, URZ, 0x1 ;  /* 0x0000000a0a0b7291 */ /* 0x000fe2000f8f083f */
[----:B------:R-:W-:Y:S01]  /*1560*/  IMAD.MOV.U32 R228, RZ, RZ, RZ ;  /* 0x000000ffffe47224 */ /* 0x000fe200078e00ff */
[----:B------:R-:W-:Y:S01]  /*1570*/  CS2R R88, SRZ ;  /* 0x0000000000587805 */ /* 0x000fe2000001ff00 */
[----:B------:R2:W-:Y:S01]  /*1580*/  STL [R1+0x20], RZ ;  /* 0x000020ff01007387 */ /* 0x0005e20000100800 */
[----:B------:R-:W-:Y:S01]  /*1590*/  ULOP3.LUT UR16, UR11, 0x7fffe, URZ, 0xc0, !UPT ;  /* 0x0007fffe0b107892 */ /* 0x000fe2000f8ec03f */
[----:B------:R-:W-:Y:S01]  /*15a0*/  CS2R R90, SRZ ;  /* 0x00000000005a7805 */ /* 0x000fe2000001ff00 */
[----:B-1----:R-:W-:Y:S01]  /*15b0*/  ULEA UR11, UR18, UR17, 0x18 ;  /* 0x00000011120b7291 */ /* 0x002fe2000f8ec03f */
[----:B------:R2:W-:Y:S01]  /*15c0*/  STL [R1+0x1c], RZ ;  /* 0x00001cff01007387 */ /* 0x0005e20000100800 */
[----:B------:R-:W-:Y:S01]  /*15d0*/  UIADD3 UR16, UR10, -UR16, URZ ;  /* 0x800000100a107290 */ /* 0x000fe2000fffe03f */
[----:B------:R-:W-:-:S02]  /*15e0*/  CS2R R92, SRZ ;  /* 0x00000000005c7805 */ /* 0x000fc4000001ff00 */
[----:B------:R-:W-:Y:S01]  /*15f0*/  CS2R R94, SRZ ;  /* 0x00000000005e7805 */ /* 0x000fe2000001ff00 */
[----:B------:R2:W-:Y:S01]  /*1600*/  STL [R1+0x18], RZ ;  /* 0x000018ff01007387 */ /* 0x0005e20000100800 */
[----:B------:R-:W-:Y:S01]  /*1610*/  ULEA UR16, UR16, UR11, 0xd ;  /* 0x0000000b10107291 */ /* 0x000fe2000f8e683f */
[----:B------:R-:W-:Y:S02]  /*1620*/  CS2R R96, SRZ ;  /* 0x0000000000607805 */ /* 0x000fe4000001ff00 */
[----:B------:R-:W-:Y:S01]  /*1630*/  CS2R R98, SRZ ;  /* 0x0000000000627805 */ /* 0x000fe2000001ff00 */
[----:B------:R2:W-:Y:S01]  /*1640*/  STL [R1+0x14], RZ ;  /* 0x000014ff01007387 */ /* 0x0005e20000100800 */
[----:B------:R-:W-:Y:S01]  /*1650*/  UIADD3 UR16, UR16, 0x100, URZ ;  /* 0x0000010010107890 */ /* 0x000fe2000fffe03f */
[----:B------:R-:W-:Y:S02]  /*1660*/  CS2R R100, SRZ ;  /* 0x0000000000647805 */ /* 0x000fe4000001ff00 */
[----:B------:R-:W-:Y:S01]  /*1670*/  CS2R R102, SRZ ;  /* 0x0000000000667805 */ /* 0x000fe2000001ff00 */
[----:B------:R2:W-:Y:S01]  /*1680*/  STL [R1+0x10], RZ ;  /* 0x000010ff01007387 */ /* 0x0005e20000100800 */
[----:B------:R-:W-:Y:S01]  /*1690*/  USHF.R.U32.HI UR10, URZ, 0x4, UR16 ;  /* 0x000000043f0a7899 */ /* 0x000fe20008011610 */
[----:B------:R-:W-:-:S02]  /*16a0*/  CS2R R104, SRZ ;  /* 0x0000000000687805 */ /* 0x000fc4000001ff00 */
[----:B------:R-:W-:Y:S01]  /*16b0*/  CS2R R106, SRZ ;  /* 0x00000000006a7805 */ /* 0x000fe2000001ff00 */
[----:B------:R2:W-:Y:S01]  /*16c0*/  STL [R1+0xc], RZ ;  /* 0x00000cff01007387 */ /* 0x0005e20000100800 */
[----:B------:R-:W-:Y:S01]  /*16d0*/  ULOP3.LUT UR10, UR10, 0x3fff, URZ, 0xc0, !UPT ;  /* 0x00003fff0a0a7892 */ /* 0x000fe2000f8ec03f */
        /* <DEDUP_REMOVED lines=10> */
[----:B------:R2:W-:Y:S01]  /*1780*/  STL [R1], RZ ;  /* 0x000000ff01007387 */ /* 0x0005e20000100800 */
[----:B------:R-:W-:Y:S02]  /*1790*/  CS2R R124, SRZ ;  /* 0x00000000007c7805 */ /* 0x000fe4000001ff00 */
[----:B------:R-:W-:Y:S02]  /*17a0*/  CS2R R126, SRZ ;  /* 0x00000000007e7805 */ /* 0x000fe4000001ff00 */
[----:B------:R-:W-:Y:S02]  /*17b0*/  CS2R R128, SRZ ;  /* 0x0000000000807805 */ /* 0x000fe4000001ff00 */
[----:B------:R-:W-:-:S02]  /*17c0*/  CS2R R130, SRZ ;  /* 0x0000000000827805 */ /* 0x000fc4000001ff00 */
[----:B------:R-:W-:Y:S02]  /*17d0*/  CS2R R132, SRZ ;  /* 0x0000000000847805 */ /* 0x000fe4000001ff00 */
[----:B------:R-:W-:Y:S02]  /*17e0*/  CS2R R134, SRZ ;  /* 0x0000000000867805 */ /* 0x000fe4000001ff00 */
        /* <DEDUP_REMOVED lines=9> */
[----:B---34-:R-:W-:-:S02]  /*1880*/  CS2R R26, SRZ ;  /* 0x00000000001a7805 */ /* 0x018fc4000001ff00 */
        /* <DEDUP_REMOVED lines=29> */
[----:B------:R-:W-:Y:S01]  /*1a60*/  CS2R R86, SRZ ;  /* 0x0000000000567805 */ /* 0x000fe2000001ff00 */
[----:B--2---:R-:W-:Y:S06]  /*1a70*/  @!P0 BRA `(.L_x_13) ;  /* 0x0000001000c08947 */ /* 0x004fec0003800000 */
[----:B------:R-:W-:-:S06]  /*1a80*/  UISETP.NE.AND UP0, UPT, UR22, 0x3, UPT ;  /* 0x000000031600788c */ /* 0x000fcc000bf05270 */
[----:B------:R-:W-:-:S13]  /*1a90*/  PLOP3.LUT P1, PT, PT, PT, UP0, 0x80, 0x0 ;  /* 0x000000000000781c */ /* 0x000fda0003f2f008 */
[----:B------:R-:W-:Y:S05]  /*1aa0*/  @!P1 BRA `(.L_x_14) ;  /* 0x0000000000049947 */ /* 0x000fea0003800000 */
[----:B------:R-:W-:Y:S01]  /*1ab0*/  BPT.TRAP 0x1 ;  /* 0x000000040000795c */ /* 0x000fe20000300000 */
.L_x_14:
[----:B------:R-:W-:Y:S01]  /*1ac0*/  ULEA UR6, UR5, UR11, 0x3 ;  /* 0x0000000b05067291 */ /* 0x000fe2000f8e183f */
[----:B------:R-:W-:-:S05]  /*1ad0*/  IMAD.U32 R0, RZ, RZ, UR4 ;  /* 0x00000004ff007e24 */ /* 0x000fca000f8e00ff */
[----:B------:R-:W-:-:S04]  /*1ae0*/  SHF.L.U32 R0, R0, 0x1f, RZ ;  /* 0x0000001f00007819 */ /* 0x000fc800000006ff */
[----:B------:R0:W1:Y:S01]  /*1af0*/  SYNCS.PHASECHK.TRANS64.TRYWAIT P0, [UR6], R0 ;  /* 0x00000000ff0075a7 */ /* 0x0000620008000146 */
[----:B------:R-:W-:Y:S05]  /*1b00*/  @!P1 BRA `(.L_x_15) ;  /* 0x0000000000049947 */ /* 0x000fea0003800000 */
[----:B------:R-:W-:Y:S01]  /*1b10*/  BPT.TRAP 0x1 ;  /* 0x000000040000795c */ /* 0x000fe20000300000 */
.L_x_15:
[----:B-1----:R-:W-:Y:S05]  /*1b20*/  @P0 BRA `(.L_x_16) ;  /* 0x0000000000080947 */ /* 0x002fea0003800000 */
[----:B------:R-:W1:Y:S02]  /*1b30*/  SYNCS.PHASECHK.TRANS64.TRYWAIT P0, [UR6], R0 ;  /* 0x00000000ff0075a7 */ /* 0x000e640008000146 */
[----:B-1----:R-:W-:Y:S05]  /*1b40*/  @!P0 BRA `(.L_x_17) ;  /* 0x000000e400f08947 */ /* 0x002fea0003800000 */
.L_x_16:
[----:B------:R-:W-:Y:S01]  /*1b50*/  UIADD3 UR6, UR11, 0x20100, URZ ;  /* 0x000201000b067890 */ /* 0x000fe2000fffe03f */
[----:B------:R-:W-:Y:S01]  /*1b60*/  WARPGROUP.ARRIVE ;  /* 0x00000000000079c5 */ /* 0x000fe20000000000 */
[----:B------:R-:W-:Y:S01]  /*1b70*/  ULOP3.LUT UR7, UR10, 0x10000, URZ, 0xfc, !UPT ;  /* 0x000100000a077892 */ /* 0x000fe2000f8efc3f */
[----:B------:R2:W-:Y:S01]  /*1b80*/  STL [R1+0x6c], RZ ;  /* 0x00006cff01007387 */ /* 0x0005e20000100800 */
[----:B------:R-:W-:Y:S01]  /*1b90*/  USHF.R.U32.HI UR6, URZ, 0x4, UR6 ;  /* 0x000000043f067899 */ /* 0x000fe20008011606 */
[----:B01----:R-:W-:Y:S01]  /*1ba0*/  IMAD.MOV.U32 R0, RZ, RZ, RZ ;  /* 0x000000ffff007224 */ /* 0x003fe200078e00ff */
[----:B------:R-:W-:Y:S01]  /*1bb0*/  ULEA UR7, UR5, UR7, 0xb ;  /* 0x0000000705077291 */ /* 0x000fe2000f8e583f */
[----:B------:R2:W-:Y:S01]  /*1bc0*/  STL [R1+0x68], RZ ;  /* 0x000068ff01007387 */ /* 0x0005e20000100800 */
[----:B------:R-:W-:Y:S01]  /*1bd0*/  ULOP3.LUT UR6, UR6, 0x3fff, URZ, 0xc0, !UPT ;  /* 0x00003fff06067892 */ /* 0x000fe2000f8ec03f */
[----:B------:R-:W-:Y:S01]  /*1be0*/  CS2R R2, SRZ ;  /* 0x0000000000027805 */ /* 0x000fe2000001ff00 */
[----:B------:R-:W-:Y:S01]  /*1bf0*/  UMOV UR17, 0x40000040 ;  /* 0x4000004000117882 */ /* 0x000fe20000000000 */
[----:B------:R-:W-:Y:S01]  /*1c00*/  UMOV UR19, 0x40000040 ;  /* 0x4000004000137882 */ /* 0x000fe20000000000 */
[----:B------:R-:W-:Y:S01]  /*1c10*/  ULOP3.LUT UR6, UR6, 0x10000, URZ, 0xfc, !UPT ;  /* 0x0001000006067892 */ /* 0x000fe2000f8efc3f */
[----:B------:R2:W-:Y:S01]  /*1c20*/  STL [R1+0x64], RZ ;  /* 0x000064ff01007387 */ /* 0x0005e20000100800 */
[----:B------:R-:W-:Y:S01]  /*1c30*/  UMOV UR16, UR7 ;  /* 0x0000000700107c82 */ /* 0x000fe20008000000 */
[----:B------:R-:W-:Y:S01]  /*1c40*/  CS2R R4, SRZ ;  /* 0x0000000000047805 */ /* 0x000fe2000001ff00 */
[----:B------:R-:W-:Y:S01]  /*1c50*/  ULEA UR8, UR5, UR6, 0xa ;  /* 0x0000000605087291 */ /* 0x000fe2000f8e503f */
[----:B------:R2:W-:Y:S01]  /*1c60*/  STL [R1+0x60], RZ ;  /* 0x000060ff01007387 */ /* 0x0005e20000100800 */
[----:B------:R-:W-:Y:S01]  /*1c70*/  CS2R R6, SRZ ;  /* 0x0000000000067805 */ /* 0x000fe2000001ff00 */
[----:B------:R-:W-:Y:S01]  /*1c80*/  UMOV UR6, 0x4 ;  /* 0x0000000400067882 */ /* 0x000fe20000000000 */
[----:B------:R-:W-:Y:S01]  /*1c90*/  CS2R R8, SRZ ;  /* 0x0000000000087805 */ /* 0x000fe2000001ff00 */
[----:B------:R2:W-:Y:S01]  /*1ca0*/  STL [R1+0x5c], RZ ;  /* 0x00005cff01007387 */ /* 0x0005e20000100800 */
[----:B------:R-:W-:Y:S01]  /*1cb0*/  CS2R R10, SRZ ;  /* 0x00000000000a7805 */ /* 0x000fe2000001ff00 */
[----:B------:R-:W-:Y:S01]  /*1cc0*/  UMOV UR18, UR8 ;  /* 0x0000000800127c82 */ /* 0x000fe20008000000 */
[----:B------:R-:W-:Y:S01]  /*1cd0*/  CS2R R12, SRZ ;  /* 0x00000000000c7805 */ /* 0x000fe2000001ff00 */
[----:B------:R-:W-:Y:S01]  /*1ce0*/  QGMMA.64x128x32.F32.E5M2.E5M2 R88, gdesc[UR16], RZ, !UPT ;  /* 0x01e00000105879f3 */ /* 0x000fe2000c7038ff */
[----:B------:R-:W-:Y:S01]  /*1cf0*/  UIADD3 UR16, UR7, 0x400, URZ ;  /* 0x0000040007107890 */ /* 0x000fe2000fffe03f */
[----:B------:R2:W-:Y:S01]  /*1d00*/  STL [R1+0x58], RZ ;  /* 0x000058ff01007387 */ /* 0x0005e20000100800 */
[----:B------:R-:W-:Y:S01]  /*1d10*/  UMOV UR17, 0x40000040 ;  /* 0x4000004000117882 */ /* 0x000fe20000000000 */
[----:B------:R-:W-:-:S02]  /*1d20*/  CS2R R14, SRZ ;  /* 0x00000000000e7805 */ /* 0x000fc4000001ff00 */
[----:B------:R-:W-:Y:S01]  /*1d30*/  CS2R R16, SRZ ;  /* 0x0000000000107805 */ /* 0x000fe2000001ff00 */
[----:B------:R2:W-:Y:S01]  /*1d40*/  STL [R1+0x54], RZ ;  /* 0x000054ff01007387 */ /* 0x0005e20000100800 */
[----:B------:R-:W-:Y:S02]  /*1d50*/  CS2R R18, SRZ ;  /* 0x0000000000127805 */ /* 0x000fe4000001ff00 */
[----:B------:R-:W-:Y:S02]  /*1d60*/  CS2R R20, SRZ ;  /* 0x0000000000147805 */ /* 0x000fe4000001ff00 */
[----:B------:R-:W-:Y:S01]  /*1d70*/  CS2R R22, SRZ ;  /* 0x0000000000167805 */ /* 0x000fe2000001ff00 */
[----:B------:R2:W-:Y:S01]  /*1d80*/  STL [R1+0x50], RZ ;  /* 0x000050ff01007387 */ /* 0x0005e20000100800 */
[----:B------:R-:W-:Y:S01]  /*1d90*/  CS2R R152, SRZ ;  /* 0x0000000000987805 */ /* 0x000fe2000001ff00 */
[----:B------:R-:W-:Y:S01]  /*1da0*/  QGMMA.64x128x32.F32.E5M2.E5M2 R24, gdesc[UR16], RZ, !UPT ;  /* 0x01e00000101879f3 */ /* 0x000fe2000c7038ff */
[----:B------:R-:W-:Y:S01]  /*1db0*/  UIADD3 UR16, UR7, 0x2, URZ ;  /* 0x0000000207107890 */ /* 0x000fe2000fffe03f */
[----:B------:R2:W-:Y:S01]  /*1dc0*/  STL [R1+0x4c], RZ ;  /* 0x00004cff01007387 */ /* 0x0005e20000100800 */
[----:B------:R-:W-:Y:S01]  /*1dd0*/  UIADD3 UR18, UR8, 0x2, URZ ;  /* 0x0000000208127890 */ /* 0x000fe2000fffe03f */
[----:B------:R-:W-:Y:S01]  /*1de0*/  CS2R R154, SRZ ;  /* 0x00000000009a7805 */ /* 0x000fe2000001ff00 */
[----:B------:R-:W-:Y:S01]  /*1df0*/  UMOV UR17, 0x40000040 ;  /* 0x4000004000117882 */ /* 0x000fe20000000000 */
[----:B------:R-:W-:Y:S01]  /*1e00*/  UMOV UR19, 0x40000040 ;  /* 0x4000004000137882 */ /* 0x000fe20000000000 */
        /* <DEDUP_REMOVED lines=49> */
[----:B------:R-:W-:-:S03]  /*2120*/  IMAD.MOV.U32 R228, RZ, RZ, RZ ;  /* 0x000000ffffe47224 */ /* 0x000fc600078e00ff */
[----:B------:R2:W-:Y:S04]  /*2130*/  STL [R1+0x14], RZ ;  /* 0x000014ff01007387 */ /* 0x0005e80000100800 */
[----:B------:R2:W-:Y:S04]  /*2140*/  STL [R1+0x10], RZ ;  /* 0x000010ff01007387 */ /* 0x0005e80000100800 */
[----:B------:R2:W-:Y:S04]  /*2150*/  STL [R1+0xc], RZ ;  /* 0x00000cff01007387 */ /* 0x0005e80000100800 */
[----:B------:R2:W-:Y:S04]  /*2160*/  STL [R1+0x8], RZ ;  /* 0x000008ff01007387 */ /* 0x0005e80000100800 */
[----:B------:R2:W-:Y:S04]  /*2170*/  STL [R1+0x4], RZ ;  /* 0x000004ff01007387 */ /* 0x0005e80000100800 */
[----:B------:R2:W-:Y:S01]  /*2180*/  STL [R1], RZ ;  /* 0x000000ff01007387 */ /* 0x0005e20000100800 */
[----:B------:R-:W-:Y:S01]  /*2190*/  QGMMA.64x128x32.F32.E5M2.E5M2 R88, gdesc[UR16], R88 ;  /* 0x01e00000105879f3 */ /* 0x000fe20008703858 */
[----:B------:R-:W-:Y:S01]  /*21a0*/  UIADD3 UR16, UR7, 0x402, URZ ;  /* 0x0000040207107890 */ /* 0x000fe2000fffe03f */
[----:B------:R-:W-:-:S10]  /*21b0*/  UMOV UR17, 0x40000040 ;  /* 0x4000004000117882 */ /* 0x000fd40000000000 */
[----:B------:R-:W-:Y:S01]  /*21c0*/  QGMMA.64x128x32.F32.E5M2.E5M2 R24, gdesc[UR16], R24 ;  /* 0x01e00000101879f3 */ /* 0x000fe20008703818 */
[----:B------:R-:W-:Y:S02]  /*21d0*/  UIADD3 UR16, UR7, 0x4, URZ ;  /* 0x0000000407107890 */ /* 0x000fe4000fffe03f */
[----:B------:R-:W-:Y:S01]  /*21e0*/  UIADD3 UR18, UR8, 0x4, URZ ;  /* 0x0000000408127890 */ /* 0x000fe2000fffe03f */
[----:B------:R-:W-:Y:S01]  /*21f0*/  UMOV UR17, 0x40000040 ;  /* 0x4000004000117882 */ /* 0x000fe20000000000 */
[----:B------:R-:W-:-:S07]  /*2200*/  UMOV UR19, 0x40000040 ;  /* 0x4000004000137882 */ /* 0x000fce0000000000 */
        /* <DEDUP_REMOVED lines=10> */
[----:B------:R-:W-:Y:S02]  /*22b0*/  UMOV UR17, 0x40000040 ;  /* 0x4000004000117882 */ /* 0x000fe40000000000 */
[----:B------:R-:W-:Y:S02]  /*22c0*/  ULDC UR7, c[0x0][0x50c] ;  /* 0x0001430000077ab9 */ /* 0x000fe40000000800 */
[----:B------:R-:W-:-:S04]  /*22d0*/  UISETP.NE.AND UP0, UPT, UR7, 0x4, UPT ;  /* 0x000000040700788c */ /* 0x000fc8000bf05270 */
[----:B------:R-:W-:Y:S02]  /*22e0*/  USEL UR7, URZ, 0x1, UP0 ;  /* 0x000000013f077887 */ /* 0x000fe40008000000 */
[----:B------:R-:W-:Y:S04]  /*22f0*/  QGMMA.64x128x32.F32.E5M2.E5M2 R24, gdesc[UR16], R24, gsb0 ;  /* 0x01e00000101879f3 */ /* 0x000fe80008003818 */
[----:B------:R-:W-:-:S13]  /*2300*/  ISETP.NE.AND P0, PT, RZ, UR7, PT ;  /* 0x00000007ff007c0c */ /* 0x000fda000bf05270 */
[----:B--2---:R-:W-:Y:S05]  /*2310*/  @!P0 BRA `(.L_x_18) ;  /* 0x0000000800808947 */ /* 0x004fea0003800000 */
[----:B------:R-:W-:Y:S02]  /*2320*/  WARPGROUP.DEPBAR.LE gsb0, 0x0 ;  /* 0x00008000000079c5 */ /* 0x000fe40000010000 */
[----:B------:R-:W-:-:S01]  /*2330*/  FADD R227, RZ, R89 ;  /* 0x00000059ffe37221 */ /* 0x000fc20000000000 */
[----:B------:R-:W-:Y:S01]  /*2340*/  FADD R228, RZ, R88 ;  /* 0x00000058ffe47221 */ /* 0x000fe20000000000 */
[----:B------:R-:W-:-:S01]  /*2350*/  FADD R226, RZ, R90 ;  /* 0x0000005affe27221 */ /* 0x000fc20000000000 */
[----:B------:R-:W-:Y:S01]  /*2360*/  FADD R225, RZ, R91 ;  /* 0x0000005bffe17221 */ /* 0x000fe20000000000 */
[----:B------:R-:W-:-:S01]  /*2370*/  FADD R224, RZ, R92 ;  /* 0x0000005cffe07221 */ /* 0x000fc20000000000 */
[----:B------:R0:W-:Y:S01]  /*2380*/  STL [R1+0x80], R227 ;  /* 0x000080e301007387 */ /* 0x0001e20000100800 */
[----:B------:R-:W-:-:S01]  /*2390*/  FADD R223, RZ, R93 ;  /* 0x0000005dffdf7221 */ /* 0x000fc20000000000 */
[----:B------:R-:W-:Y:S01]  /*23a0*/  FADD R222, RZ, R94 ;  /* 0x0000005effde7221 */ /* 0x000fe20000000000 */
[----:B------:R-:W-:-:S01]  /*23b0*/  FADD R221, RZ, R95 ;  /* 0x0000005fffdd7221 */ /* 0x000fc20000000000 */
[----:B------:R-:W-:Y:S01]  /*23c0*/  FADD R220, RZ, R96 ;  /* 0x00000060ffdc7221 */ /* 0x000fe20000000000 */
[----:B------:R-:W-:-:S01]  /*23d0*/  FADD R219, RZ, R97 ;  /* 0x00000061ffdb7221 */ /* 0x000fc20000000000 */
[----:B------:R-:W-:Y:S01]  /*23e0*/  FADD R218, RZ, R98 ;  /* 0x00000062ffda7221 */ /* 0x000fe20000000000 */
[----:B------:R-:W-:-:S01]  /*23f0*/  FADD R217, RZ, R99 ;  /* 0x00000063ffd97221 */ /* 0x000fc20000000000 */
[----:B------:R-:W-:Y:S01]  /*2400*/  FADD R216, RZ, R100 ;  /* 0x00000064ffd87221 */ /* 0x000fe20000000000 */
[----:B------:R-:W-:-:S01]  /*2410*/  FADD R215, RZ, R101 ;  /* 0x00000065ffd77221 */ /* 0x000fc20000000000 */
[----:B0-----:R-:W-:Y:S01]  /*2420*/  FADD R227, RZ, R60 ;  /* 0x0000003cffe37221 */ /* 0x001fe20000000000 */
[----:B------:R-:W-:-:S01]  /*2430*/  FADD R214, RZ, R102 ;  /* 0x00000066ffd67221 */ /* 0x000fc20000000000 */
[----:B------:R-:W-:Y:S01]  /*2440*/  FADD R213, RZ, R103 ;  /* 0x00000067ffd57221 */ /* 0x000fe20000000000 */
[----:B------:R-:W-:-:S01]  /*2450*/  FADD R212, RZ, R104 ;  /* 0x00000068ffd47221 */ /* 0x000fc20000000000 */
[----:B------:R-:W-:Y:S01]  /*2460*/  FADD R211, RZ, R105 ;  /* 0x00000069ffd37221 */ /* 0x000fe20000000000 */
[----:B------:R0:W-:Y:S01]  /*2470*/  STL [R1], R227 ;  /* 0x000000e301007387 */ /* 0x0001e20000100800 */
        /* <DEDUP_REMOVED lines=94> */
[----:B0-----:R-:W-:-:S05]  /*2a60*/  FADD R227, RZ, R67 ;  /* 0x00000043ffe37221 */ /* 0x001fca0000000000 */
[----:B------:R0:W-:Y:S02]  /*2a70*/  STL [R1+0x1c], R227 ;  /* 0x00001ce301007387 */ /* 0x0001e40000100800 */
        /* <DEDUP_REMOVED lines=39> */
[----:B------:R0:W-:Y:S04]  /*2cf0*/  STL [R1+0x6c], R227 ;  /* 0x00006ce301007387 */ /* 0x0001e80000100800 */
[----:B0-----:R0:W5:Y:S01]  /*2d00*/  LDL.LU R227, [R1+0x80] ;  /* 0x0000800001e37983 */ /* 0x0011620000300800 */
[----:B------:R-:W-:-:S05]  /*2d10*/  UMOV UR6, URZ ;  /* 0x0000003f00067c82 */ /* 0x000fca0008000000 */
.L_x_18:
[----:B------:R-:W-:Y:S01]  /*2d20*/  UIADD3 UR23, UR5, 0x1, URZ ;  /* 0x0000000105177890 */ /* 0x000fe2000fffe03f */
[----:B------:R-:W-:-:S03]  /*2d30*/  UMOV UR8, 0x1 ;  /* 0x0000000100087882 */ /* 0x000fc60000000000 */
[----:B------:R-:W-:-:S04]  /*2d40*/  UISETP.NE.AND UP0, UPT, UR23, 0x4, UPT ;  /* 0x000000041700788c */ /* 0x000fc8000bf05270 */
[----:B------:R-:W-:Y:S02]  /*2d50*/  USEL UR24, URZ, 0x1, UP0 ;  /* 0x000000013f187887 */ /* 0x000fe40008000000 */
[----:B------:R-:W-:Y:S02]  /*2d60*/  USEL UR23, UR23, URZ, UP0 ;  /* 0x0000003f17177287 */ /* 0x000fe40008000000 */
[----:B------:R-:W-:-:S12]  /*2d70*/  ULOP3.LUT UR24, UR4, UR24, URZ, 0x3c, !UPT ;  /* 0x0000001804187292 */ /* 0x000fd8000f8e3c3f */
.L_x_13:
[----:B------:R-:W-:-:S04]  /*2d80*/  UISETP.LT.AND UP0, UPT, UR9, 0x1, UPT ;  /* 0x000000010900788c */ /* 0x000fc8000bf01270 */
[----:B------:R-:W-:-:S04]  /*2d90*/  USEL UR16, UR9, 0x1, UP0 ;  /* 0x0000000109107887 */ /* 0x000fc80008000000 */
[----:B------:R-:W-:-:S04]  /*2da0*/  UIADD3 UR26, UR9, -UR16, URZ ;  /* 0x80000010091a7290 */ /* 0x000fc8000fffe03f */
[----:B------:R-:W-:-:S06]  /*2db0*/  UISETP.GE.AND UP0, UPT, UR26, 0x1, UPT ;  /* 0x000000011a00788c */ /* 0x000fcc000bf06270 */
[----:B------:R-:W-:-:S13]  /*2dc0*/  PLOP3.LUT P0, PT, PT, PT, UP0, 0x80, 0x0 ;  /* 0x000000000000781c */ /* 0x000fda0003f0f008 */
[----:B------:R-:W-:Y:S05]  /*2dd0*/  @!P0 BRA `(.L_x_19) ;  /* 0x0000001000dc8947 */ /* 0x000fea0003800000 */
[----:B------:R-:W-:Y:S01]  /*2de0*/  UMOV UR25, UR5 ;  /* 0x0000000500197c82 */ /* 0x000fe20008000000 */
[----:B------:R-:W-:-:S05]  /*2df0*/  ULDC UR27, c[0x0][0x50c] ;  /* 0x00014300001b7ab9 */ /* 0x000fca0000000800 */
.L_x_27:
[----:B------:R-:W-:-:S06]  /*2e00*/  UISETP.NE.AND UP0, UPT, UR22, 0x3, UPT ;  /* 0x000000031600788c */ /* 0x000fcc000bf05270 */
[----:B------:R-:W-:-:S13]  /*2e10*/  PLOP3.LUT P1, PT, PT, PT, UP0, 0x80, 0x0 ;  /* 0x000000000000781c */ /* 0x000fda0003f2f008 */
[----:B-1---5:R-:W-:Y:S05]  /*2e20*/  @!P1 BRA `(.L_x_20) ;  /* 0x0000000000049947 */ /* 0x022fea0003800000 */
[----:B------:R-:W-:Y:S01]  /*2e30*/  BPT.TRAP 0x1 ;  /* 0x000000040000795c */ /* 0x000fe20000300000 */
.L_x_20:
[----:B------:R-:W1:Y:S01]  /*2e40*/  S2UR UR16, SR_CgaCtaId ;  /* 0x00000000001079c3 */ /* 0x000e620000008800 */
[----:B------:R-:W-:Y:S01]  /*2e50*/  UMOV UR11, 0x400 ;  /* 0x00000400000b7882 */ /* 0x000fe20000000000 */
[----:B------:R-:W-:-:S05]  /*2e60*/  IMAD.U32 R229, RZ, RZ, UR24 ;  /* 0x00000018ffe57e24 */ /* 0x000fca000f8e00ff */
[----:B------:R-:W-:Y:S01]  /*2e70*/  SHF.L.U32 R229, R229, 0x1f, RZ ;  /* 0x0000001fe5e57819 */ /* 0x000fe200000006ff */
[----:B-1----:R-:W-:-:S04]  /*2e80*/  ULEA UR11, UR16, UR11, 0x18 ;  /* 0x0000000b100b7291 */ /* 0x002fc8000f8ec03f */
[----:B------:R-:W-:-:S09]  /*2e90*/  ULEA UR16, UR23, UR11, 0x3 ;  /* 0x0000000b17107291 */ /* 0x000fd2000f8e183f */
[----:B------:R1:W2:Y:S01]  /*2ea0*/  SYNCS.PHASECHK.TRANS64.TRYWAIT P0, [UR16], R229 ;  /* 0x000000e5ff0075a7 */ /* 0x0002a20008000150 */
[----:B------:R-:W-:Y:S05]  /*2eb0*/  @!P1 BRA `(.L_x_21) ;  /* 0x0000000000049947 */ /* 0x000fea0003800000 */
[----:B------:R-:W-:Y:S01]  /*2ec0*/  BPT.TRAP 0x1 ;  /* 0x000000040000795c */ /* 0x000fe20000300000 */
.L_x_21:
[----:B--2---:R-:W-:Y:S05]  /*2ed0*/  @P0 BRA `(.L_x_22) ;  /* 0x0000000000080947 */ /* 0x004fea0003800000 */
[----:B------:R-:W2:Y:S02]  /*2ee0*/  SYNCS.PHASECHK.TRANS64.TRYWAIT P0, [UR16], R229 ;  /* 0x000000e5ff0075a7 */ /* 0x000ea40008000150 */
[----:B--2---:R-:W-:Y:S05]  /*2ef0*/  @!P0 BRA `(.L_x_23) ;  /* 0x000000d4001c8947 */ /* 0x004fea0003800000 */
.L_x_22:
[----:B------:R-:W-:Y:S01]  /*2f00*/  UIADD3 UR16, UR11, 0x20100, URZ ;  /* 0x000201000b107890 */ /* 0x000fe2000fffe03f */
[----:B------:R-:W-:Y:S01]  /*2f10*/  WARPGROUP.ARRIVE ;  /* 0x00000000000079c5 */ /* 0x000fe20000000000 */
[----:B------:R-:W-:Y:S02]  /*2f20*/  UISETP.NE.AND UP0, UPT, UR7, URZ, UPT ;  /* 0x0000003f0700728c */ /* 0x000fe4000bf05270 */
[----:B------:R-:W-:Y:S02]  /*2f30*/  USHF.R.U32.HI UR16, URZ, 0x4, UR16 ;  /* 0x000000043f107899 */ /* 0x000fe40008011610 */
[----:B------:R-:W-:Y:S02]  /*2f40*/  USEL UR8, UR8, URZ, !UP0 ;  /* 0x0000003f08087287 */ /* 0x000fe4000c000000 */
[----:B------:R-:W-:Y:S02]  /*2f50*/  ULOP3.LUT UR16, UR16, 0x3fff, URZ, 0xc0, !UPT ;  /* 0x00003fff10107892 */ /* 0x000fe4000f8ec03f */
[----:B------:R-:W-:-:S02]  /*2f60*/  UISETP.NE.U32.AND UP0, UPT, UR8, URZ, UPT ;  /* 0x0000003f0800728c */ /* 0x000fc4000bf05070 */
[----:B------:R-:W-:Y:S02]  /*2f70*/  ULOP3.LUT UR7, UR10, 0x10000, URZ, 0xfc, !UPT ;  /* 0x000100000a077892 */ /* 0x000fe4000f8efc3f */
[----:B------:R-:W-:Y:S02]  /*2f80*/  ULOP3.LUT UR8, UR16, 0x10000, URZ, 0xfc, !UPT ;  /* 0x0001000010087892 */ /* 0x000fe4000f8efc3f */
[----:B------:R-:W-:Y:S02]  /*2f90*/  ULEA UR7, UR23, UR7, 0xb ;  /* 0x0000000717077291 */ /* 0x000fe4000f8e583f */
[----:B------:R-:W-:Y:S01]  /*2fa0*/  ULEA UR8, UR23, UR8, 0xa ;  /* 0x0000000817087291 */ /* 0x000fe2000f8e503f */
[----:B------:R-:W-:Y:S01]  /*2fb0*/  UMOV UR17, 0x40000040 ;  /* 0x4000004000117882 */ /* 0x000fe20000000000 */
[----:B------:R-:W-:Y:S01]  /*2fc0*/  UMOV UR19, 0x40000040 ;  /* 0x4000004000137882 */ /* 0x000fe20000000000 */
[----:B------:R-:W-:Y:S02]  /*2fd0*/  UIADD3 UR6, UR6, 0x4, URZ ;  /* 0x0000000406067890 */ /* 0x000fe4000fffe03f */
[----:B------:R-:W-:-:S02]  /*2fe0*/  UMOV UR16, UR7 ;  /* 0x0000000700107c82 */ /* 0x000fc40008000000 */
[----:B------:R-:W-:Y:S02]  /*2ff0*/  UMOV UR18, UR8 ;  /* 0x0000000800127c82 */ /* 0x000fe40008000000 */
[----:B------:R-:W-:Y:S01]  /*3000*/  QGMMA.64x128x32.F32.E5M2.E5M2 R88, gdesc[UR16], R88, UP0 ;  /* 0x01e00000105879f3 */ /* 0x000fe2000bf03858 */
[----:B------:R-:W-:Y:S01]  /*3010*/  UIADD3 UR16, UR7, 0x400, URZ ;  /* 0x0000040007107890 */ /* 0x000fe2000fffe03f */
[----:B------:R-:W-:-:S10]  /*3020*/  UMOV UR17, 0x40000040 ;  /* 0x4000004000117882 */ /* 0x000fd40000000000 */
[----:B------:R-:W-:Y:S01]  /*3030*/  QGMMA.64x128x32.F32.E5M2.E5M2 R24, gdesc[UR16], R24, UP0 ;  /* 0x01e00000101879f3 */ /* 0x000fe2000bf03818 */
[----:B------:R-:W-:Y:S02]  /*3040*/  UIADD3 UR16, UR7, 0x2, URZ ;  /* 0x0000000207107890 */ /* 0x000fe4000fffe03f */
[----:B------:R-:W-:Y:S01]  /*3050*/  UIADD3 UR18, UR8, 0x2, URZ ;  /* 0x0000000208127890 */ /* 0x000fe2000fffe03f */
[----:B------:R-:W-:Y:S01]  /*3060*/  UMOV UR17, 0x40000040 ;  /* 0x4000004000117882 */ /* 0x000fe20000000000 */
[----:B------:R-:W-:Y:S01]  /*3070*/  UMOV UR19, 0x40000040 ;  /* 0x4000004000137882 */ /* 0x000fe20000000000 */
[----:B------:R-:W-:-:S06]  /*3080*/  UISETP.NE.AND UP0, UPT, UR6, UR27, UPT ;  /* 0x0000001b0600728c */ /* 0x000fcc000bf05270 */
        /* <DEDUP_REMOVED lines=18> */
[----:B------:R-:W-:Y:S01]  /*31b0*/  UMOV UR17, 0x40000040 ;  /* 0x4000004000117882 */ /* 0x000fe20000000000 */
[----:B------:R-:W-:-:S06]  /*31c0*/  USEL UR7, URZ, 0x1, UP0 ;  /* 0x000000013f077887 */ /* 0x000fcc0008000000 */
[----:B------:R-:W-:-:S03]  /*31d0*/  ISETP.NE.AND P0, PT, RZ, UR7, PT ;  /* 0x00000007ff007c0c */ /* 0x000fc6000bf05270 */
[----:B------:R-:W-:Y:S03]  /*31e0*/  QGMMA.64x128x32.F32.E5M2.E5M2 R24, gdesc[UR16], R24, gsb0 ;  /* 0x01e00000101879f3 */ /* 0x000fe60008003818 */
[----:B------:R-:W-:-:S07]  /*31f0*/  WARPGROUP.DEPBAR.LE gsb0, 0x1 ;  /* 0x00008000000079c5 */ /* 0x000fce0000010100 */
[----:B------:R-:W-:Y:S05]  /*3200*/  @!P0 BRA `(.L_x_24) ;  /* 0x0000000c00708947 */ /* 0x000fea0003800000 */
[----:B------:R-:W-:Y:S02]  /*3210*/  WARPGROUP.DEPBAR.LE gsb0, 0x0 ;  /* 0x00008000000079c5 */ /* 0x000fe40000010000 */
[----:B-----5:R-:W-:-:S01]  /*3220*/  FADD R227, R89, R227 ;  /* 0x000000e359e37221 */ /* 0x020fc20000000000 */
[----:B------:R-:W-:Y:S01]  /*3230*/  FADD R226, R90, R226 ;  /* 0x000000e25ae27221 */ /* 0x000fe20000000000 */
[----:B------:R-:W-:-:S01]  /*3240*/  FADD R225, R91, R225 ;  /* 0x000000e15be17221 */ /* 0x000fc20000000000 */
[----:B------:R-:W-:Y:S01]  /*3250*/  FADD R224, R92, R224 ;  /* 0x000000e05ce07221 */ /* 0x000fe20000000000 */
[----:B------:R-:W-:-:S01]  /*3260*/  FADD R223, R93, R223 ;  /* 0x000000df5ddf7221 */ /* 0x000fc20000000000 */
[----:B------:R2:W-:Y:S01]  /*3270*/  STL [R1+0x80], R227 ;  /* 0x000080e301007387 */ /* 0x0005e20000100800 */
[----:B------:R-:W-:-:S01]  /*3280*/  FADD R222, R94, R222 ;  /* 0x000000de5ede7221 */ /* 0x000fc20000000000 */
[----:B------:R-:W-:Y:S01]  /*3290*/  FADD R221, R95, R221 ;  /* 0x000000dd5fdd7221 */ /* 0x000fe20000000000 */
[----:B------:R-:W-:-:S01]  /*32a0*/  FADD R220, R96, R220 ;  /* 0x000000dc60dc7221 */ /* 0x000fc20000000000 */
[----:B------:R-:W-:Y:S01]  /*32b0*/  FADD R219, R97, R219 ;  /* 0x000000db61db7221 */ /* 0x000fe20000000000 */
[----:B------:R-:W-:-:S01]  /*32c0*/  FADD R218, R98, R218 ;  /* 0x000000da62da7221 */ /* 0x000fc20000000000 */
[----:B------:R-:W-:Y:S01]  /*32d0*/  FADD R217, R99, R217 ;  /* 0x000000d963d97221 */ /* 0x000fe20000000000 */
[----:B------:R-:W-:-:S01]  /*32e0*/  FADD R216, R100, R216 ;  /* 0x000000d864d87221 */ /* 0x000fc20000000000 */
[----:B------:R-:W-:Y:S01]  /*32f0*/  FADD R215, R101, R215 ;  /* 0x000000d765d77221 */ /* 0x000fe20000000000 */
[----:B------:R-:W-:-:S01]  /*3300*/  FADD R214, R102, R214 ;  /* 0x000000d666d67221 */ /* 0x000fc20000000000 */
[----:B--2---:R-:W2:Y:S01]  /*3310*/  LDL.LU R227, [R1+0x28] ;  /* 0x0000280001e37983 */ /* 0x004ea20000300800 */
[----:B------:R-:W-:-:S01]  /*3320*/  FADD R213, R103, R213 ;  /* 0x000000d567d57221 */ /* 0x000fc20000000000 */
[----:B------:R-:W-:Y:S01]  /*3330*/  FADD R212, R104, R212 ;  /* 0x000000d468d47221 */ /* 0x000fe20000000000 */
[----:B------:R-:W-:-:S01]  /*3340*/  FADD R211, R105, R211 ;  /* 0x000000d369d37221 */ /* 0x000fc20000000000 */
[----:B------:R3:W-:Y:S01]  /*3350*/  STL [R1+0x84], R226 ;  /* 0x000084e201007387 */ /* 0x0007e20000100800 */
[----:B------:R-:W-:-:S03]  /*3360*/  FADD R228, R88, R228 ;  /* 0x000000e458e47221 */ /* 0x000fc60000000000 */
[----:B---3--:R-:W3:Y:S04]  /*3370*/  LDL.LU R226, [R1+0x24] ;  /* 0x0000240001e27983 */ /* 0x008ee80000300800 */
[----:B------:R4:W-:Y:S04]  /*3380*/  STL [R1+0x88], R225 ;  /* 0x000088e101007387 */ /* 0x0009e80000100800 */
[----:B----4-:R-:W4:Y:S04]  /*3390*/  LDL.LU R225, [R1+0x20] ;  /* 0x0000200001e17983 */ /* 0x010f280000300800 */
[----:B------:R0:W-:Y:S04]  /*33a0*/  STL [R1+0x8c], R224 ;  /* 0x00008ce001007387 */ /* 0x0001e80000100800 */
[----:B0-----:R-:W4:Y:S04]  /*33b0*/  LDL.LU R224, [R1+0x1c] ;  /* 0x00001c0001e07983 */ /* 0x001f280000300800 */
        /* <DEDUP_REMOVED lines=13> */
[----:B0-----:R-:W4:Y:S04]  /*3490*/  LDL.LU R217, [R1] ;  /* 0x0000000001d97983 */ /* 0x001f280000300800 */
[----:B------:R-:W-:Y:S04]  /*34a0*/  STL [R1+0xac], R216 ;  /* 0x0000acd801007387 */ /* 0x000fe80000100800 */
[----:B------:R-:W-:Y:S04]  /*34b0*/  STL [R1+0xb0], R215 ;  /* 0x0000b0d701007387 */ /* 0x000fe80000100800 */
[----:B------:R-:W-:Y:S04]  /*34c0*/  STL [R1+0xb4], R214 ;  /* 0x0000b4d601007387 */ /* 0x000fe80000100800 */
[----:B------:R-:W-:Y:S04]  /*34d0*/  STL [R1+0xb8], R213 ;  /* 0x0000b8d501007387 */ /* 0x000fe80000100800 */
[----:B------:R-:W-:Y:S04]  /*34e0*/  STL [R1+0xbc], R212 ;  /* 0x0000bcd401007387 */ /* 0x000fe80000100800 */
[----:B------:R0:W-:Y:S01]  /*34f0*/  STL [R1+0xc0], R211 ;  /* 0x0000c0d301007387 */ /* 0x0001e20000100800 */
[----:B--2---:R-:W-:-:S01]  /*3500*/  FADD R227, R70, R227 ;  /* 0x000000e346e37221 */ /* 0x004fc20000000000 */
[----:B---3--:R-:W-:Y:S01]  /*3510*/  FADD R226, R69, R226 ;  /* 0x000000e245e27221 */ /* 0x008fe20000000000 */
[----:B----4-:R-:W-:-:S01]  /*3520*/  FADD R225, R68, R225 ;  /* 0x000000e144e17221 */ /* 0x010fc20000000000 */
[----:B------:R-:W-:Y:S01]  /*3530*/  FADD R224, R67, R224 ;  /* 0x000000e043e07221 */ /* 0x000fe20000000000 */
[----:B------:R-:W-:-:S01]  /*3540*/  FADD R223, R66, R223 ;  /* 0x000000df42df7221 */ /* 0x000fc20000000000 */
[----:B------:R-:W-:Y:S01]  /*3550*/  FADD R222, R65, R222 ;  /* 0x000000de41de7221 */ /* 0x000fe20000000000 */
[----:B------:R-:W-:-:S01]  /*3560*/  FADD R221, R64, R221 ;  /* 0x000000dd40dd7221 */ /* 0x000fc20000000000 */
[----:B------:R-:W-:Y:S01]  /*3570*/  FADD R220, R63, R220 ;  /* 0x000000dc3fdc7221 */ /* 0x000fe20000000000 */
[----:B------:R-:W-:-:S01]  /*3580*/  FADD R219, R62, R219 ;  /* 0x000000db3edb7221 */ /* 0x000fc20000000000 */
[----:B------:R-:W-:Y:S01]  /*3590*/  FADD R218, R61, R218 ;  /* 0x000000da3dda7221 */ /* 0x000fe20000000000 */
[----:B------:R-:W-:-:S05]  /*35a0*/  FADD R217, R60, R217 ;  /* 0x000000d93cd97221 */ /* 0x000fca0000000000 */
[----:B------:R2:W-:Y:S04]  /*35b0*/  STL [R1], R217 ;  /* 0x000000d901007387 */ /* 0x0005e80000100800 */
[----:B------:R3:W-:Y:S04]  /*35c0*/  STL [R1+0x4], R218 ;  /* 0x000004da01007387 */ /* 0x0007e80000100800 */
[----:B------:R4:W-:Y:S04]  /*35d0*/  STL [R1+0x8], R219 ;  /* 0x000008db01007387 */ /* 0x0009e80000100800 */
[----:B------:R1:W-:Y:S04]  /*35e0*/  STL [R1+0xc], R220 ;  /* 0x00000cdc01007387 */ /* 0x0003e80000100800 */
[----:B------:R1:W-:Y:S04]  /*35f0*/  STL [R1+0x10], R221 ;  /* 0x000010dd01007387 */ /* 0x0003e80000100800 */
[----:B------:R1:W-:Y:S04]  /*3600*/  STL [R1+0x14], R222 ;  /* 0x000014de01007387 */ /* 0x0003e80000100800 */
[----:B------:R1:W-:Y:S04]  /*3610*/  STL [R1+0x18], R223 ;  /* 0x000018df01007387 */ /* 0x0003e80000100800 */
[----:B------:R1:W-:Y:S04]  /*3620*/  STL [R1+0x1c], R224 ;  /* 0x00001ce001007387 */ /* 0x0003e80000100800 */
[----:B0-----:R-:W4:Y:S04]  /*3630*/  LDL.LU R211, [R1+0x2c] ;  /* 0x00002c0001d37983 */ /* 0x001f280000300800 */
[----:B------:R0:W-:Y:S04]  /*3640*/  STL [R1+0x20], R225 ;  /* 0x000020e101007387 */ /* 0x0001e80000100800 */
[----:B------:R-:W4:Y:S04]  /*3650*/  LDL.LU R212, [R1+0x30] ;  /* 0x0000300001d47983 */ /* 0x000f280000300800 */
[----:B------:R0:W-:Y:S04]  /*3660*/  STL [R1+0x24], R226 ;  /* 0x000024e201007387 */ /* 0x0001e80000100800 */
[----:B------:R-:W4:Y:S04]  /*3670*/  LDL.LU R213, [R1+0x34] ;  /* 0x0000340001d57983 */ /* 0x000f280000300800 */
[----:B------:R0:W-:Y:S04]  /*3680*/  STL [R1+0x28], R227 ;  /* 0x000028e301007387 */ /* 0x0001e80000100800 */
[----:B------:R-:W4:Y:S04]  /*3690*/  LDL.LU R214, [R1+0x38] ;  /* 0x0000380001d67983 */ /* 0x000f280000300800 */
[----:B------:R-:W4:Y:S04]  /*36a0*/  LDL.LU R215, [R1+0x3c] ;  /* 0x00003c0001d77983 */ /* 0x000f280000300800 */
[----:B------:R-:W4:Y:S04]  /*36b0*/  LDL.LU R216, [R1+0x40] ;  /* 0x0000400001d87983 */ /* 0x000f280000300800 */
[----:B--2---:R-:W2:Y:S04]  /*36c0*/  LDL.LU R217, [R1+0x44] ;  /* 0x0000440001d97983 */ /* 0x004ea80000300800 */
[----:B---3--:R-:W3:Y:S04]  /*36d0*/  LDL.LU R218, [R1+0x48] ;  /* 0x0000480001da7983 */ /* 0x008ee80000300800 */
[----:B----4-:R-:W4:Y:S04]  /*36e0*/  LDL.LU R219, [R1+0x4c] ;  /* 0x00004c0001db7983 */ /* 0x010f280000300800 */
[----:B-1----:R-:W4:Y:S04]  /*36f0*/  LDL.LU R220, [R1+0x50] ;  /* 0x0000500001dc7983 */ /* 0x002f280000300800 */
[----:B------:R-:W4:Y:S04]  /*3700*/  LDL.LU R221, [R1+0x54] ;  /* 0x0000540001dd7983 */ /* 0x000f280000300800 */
[----:B------:R-:W4:Y:S04]  /*3710*/  LDL.LU R222, [R1+0x58] ;  /* 0x0000580001de7983 */ /* 0x000f280000300800 */
[----:B------:R-:W4:Y:S04]  /*3720*/  LDL.LU R223, [R1+0x5c] ;  /* 0x00005c0001df7983 */ /* 0x000f280000300800 */
[----:B------:R-:W4:Y:S04]  /*3730*/  LDL.LU R224, [R1+0x60] ;  /* 0x0000600001e07983 */ /* 0x000f280000300800 */
[----:B0-----:R-:W4:Y:S04]  /*3740*/  LDL.LU R225, [R1+0x64] ;  /* 0x0000640001e17983 */ /* 0x001f280000300800 */
[----:B------:R-:W4:Y:S04]  /*3750*/  LDL.LU R226, [R1+0x68] ;  /* 0x0000680001e27983 */ /* 0x000f280000300800 */
[----:B------:R-:W4:Y:S01]  /*3760*/  LDL.LU R227, [R1+0x6c] ;  /* 0x00006c0001e37983 */ /* 0x000f220000300800 */
[----:B------:R-:W-:-:S05]  /*3770*/  FADD R211, R71, R211 ;  /* 0x000000d347d37221 */ /* 0x000fca0000000000 */
[----:B------:R0:W-:Y:S01]  /*3780*/  STL [R1+0x2c], R211 ;  /* 0x00002cd301007387 */ /* 0x0001e20000100800 */
[----:B------:R-:W-:-:S03]  /*3790*/  FADD R212, R72, R212 ;  /* 0x000000d448d47221 */ /* 0x000fc60000000000 */
[----:B0-----:R0:W5:Y:S01]  /*37a0*/  LDL.LU R211, [R1+0xc0] ;  /* 0x0000c00001d37983 */ /* 0x0011620000300800 */
[----:B------:R-:W-:-:S03]  /*37b0*/  FADD R213, R73, R213 ;  /* 0x000000d549d57221 */ /* 0x000fc60000000000 */
[----:B------:R1:W-:Y:S01]  /*37c0*/  STL [R1+0x30], R212 ;  /* 0x000030d401007387 */ /* 0x0003e20000100800 */
[----:B------:R-:W-:-:S01]  /*37d0*/  FADD R214, R74, R214 ;  /* 0x000000d64ad67221 */ /* 0x000fc20000000000 */
[----:B------:R-:W-:Y:S02]  /*37e0*/  FADD R215, R75, R215 ;  /* 0x000000d74bd77221 */ /* 0x000fe40000000000 */
[----:B-1----:R0:W5:Y:S01]  /*37f0*/  LDL.LU R212, [R1+0xbc] ;  /* 0x0000bc0001d47983 */ /* 0x0021620000300800 */
[----:B------:R-:W-:-:S03]  /*3800*/  FADD R216, R76, R216 ;  /* 0x000000d84cd87221 */ /* 0x000fc60000000000 */
[----:B------:R1:W-:Y:S01]  /*3810*/  STL [R1+0x34], R213 ;  /* 0x000034d501007387 */ /* 0x0003e20000100800 */
[----:B--2---:R-:W-:-:S03]  /*3820*/  FADD R217, R77, R217 ;  /* 0x000000d94dd97221 */ /* 0x004fc60000000000 */
[----:B-1----:R0:W5:Y:S01]  /*3830*/  LDL.LU R213, [R1+0xb8] ;  /* 0x0000b80001d57983 */ /* 0x0021620000300800 */
[----:B---3--:R-:W-:-:S03]  /*3840*/  FADD R218, R78, R218 ;  /* 0x000000da4eda7221 */ /* 0x008fc60000000000 */
[----:B------:R1:W-:Y:S01]  /*3850*/  STL [R1+0x38], R214 ;  /* 0x000038d601007387 */ /* 0x0003e20000100800 */
[----:B----4-:R-:W-:-:S01]  /*3860*/  FADD R219, R79, R219 ;  /* 0x000000db4fdb7221 */ /* 0x010fc20000000000 */
[----:B------:R-:W-:Y:S02]  /*3870*/  FADD R220, R80, R220 ;  /* 0x000000dc50dc7221 */ /* 0x000fe40000000000 */
[----:B-1----:R0:W5:Y:S04]  /*3880*/  LDL.LU R214, [R1+0xb4] ;  /* 0x0000b40001d67983 */ /* 0x0021680000300800 */
[----:B------:R1:W-:Y:S01]  /*3890*/  STL [R1+0x3c], R215 ;  /* 0x00003cd701007387 */ /* 0x0003e20000100800 */
[----:B------:R-:W-:-:S01]  /*38a0*/  FADD R221, R81, R221 ;  /* 0x000000dd51dd7221 */ /* 0x000fc20000000000 */
[----:B------:R-:W-:-:S02]  /*38b0*/  FADD R222, R82, R222 ;  /* 0x000000de52de7221 */ /* 0x000fc40000000000 */
[----:B-1----:R0:W5:Y:S04]  /*38c0*/  LDL.LU R215, [R1+0xb0] ;  /* 0x0000b00001d77983 */ /* 0x0021680000300800 */
[----:B------:R1:W-:Y:S01]  /*38d0*/  STL [R1+0x40], R216 ;  /* 0x000040d801007387 */ /* 0x0003e20000100800 */
[----:B------:R-:W-:-:S03]  /*38e0*/  FADD R223, R83, R223 ;  /* 0x000000df53df7221 */ /* 0x000fc60000000000 */
        /* <DEDUP_REMOVED lines=13> */
[----:B------:R1:W-:Y:S04]  /*39c0*/  STL [R1+0x54], R221 ;  /* 0x000054dd01007387 */ /* 0x0003e80000100800 */
        /* <DEDUP_REMOVED lines=12> */
[----:B-1----:R0:W5:Y:S01]  /*3a90*/  LDL.LU R227, [R1+0x80] ;  /* 0x0000800001e37983 */ /* 0x0021620000300800 */
        /* <DEDUP_REMOVED lines=82> */
[----:B0-----:R-:W-:-:S06]  /*3fc0*/  UMOV UR6, URZ ;  /* 0x0000003f00067c82 */ /* 0x001fcc0008000000 */
.L_x_24:
[----:B------:R-:W-:Y:S05]  /*3fd0*/  @!P1 BRA `(.L_x_25) ;  /* 0x0000000000049947 */ /* 0x000fea0003800000 */
[----:B------:R-:W-:Y:S01]  /*3fe0*/  BPT.TRAP 0x1 ;  /* 0x000000040000795c */ /* 0x000fe20000300000 */
.L_x_25:
[----:B------:R-:W-:Y:S02]  /*3ff0*/  UISETP.GT.U32.AND UP0, UPT, UR13, 0x1, UPT ;  /* 0x000000010d00788c */ /* 0x000fe4000bf04070 */
[----:B------:R-:W-:-:S04]  /*4000*/  ULEA UR8, UR25, UR11, 0x3 ;  /* 0x0000000b19087291 */ /* 0x000fc8000f8e183f */
[----:B------:R-:W-:Y:S01]  /*4010*/  UIADD3 UR8, UR8, 0x20, URZ ;  /* 0x0000002008087890 */ /* 0x000fe2000fffe03f */
[----:B------:R-:W-:-:S03]  /*4020*/  PLOP3.LUT P0, PT, PT, PT, UP0, 0x80, 0x0 ;  /* 0x000000000000781c */ /* 0x000fc60003f0f008 */
[----:B------:R-:W-:-:S09]  /*4030*/  UPRMT UR8, URZ, 0x654, UR8 ;  /* 0x000006543f087896 */ /* 0x000fd20008000008 */
[----:B------:R-:W-:Y:S01]  /*4040*/  SYNCS.ARRIVE.TRANS64.RED.A1T0 RZ, [UR8], RZ ;  /* 0x000000ffffff79a7 */ /* 0x000fe20008100408 */
[----:B------:R-:W-:Y:S05]  /*4050*/  @P0 BRA `(.L_x_26) ;  /* 0x0000000000040947 */ /* 0x000fea0003800000 */
[----:B------:R-:W-:Y:S01]  /*4060*/  BPT.TRAP 0x1 ;  /* 0x000000040000795c */ /* 0x000fe20000300000 */
.L_x_26:
[----:B------:R-:W-:Y:S02]  /*4070*/  UISETP.GT.AND UP2, UPT, UR26, 0x1, UPT ;  /* 0x000000011a00788c */ /* 0x000fe4000bf44270 */
[----:B------:R-:W-:Y:S02]  /*4080*/  UIADD3 UR23, UR23, 0x1, URZ ;  /* 0x0000000117177890 */ /* 0x000fe4000fffe03f */
[----:B------:R-:W-:Y:S02]  /*4090*/  UIADD3 UR25, UR25, 0x1, URZ ;  /* 0x0000000119197890 */ /* 0x000fe4000fffe03f */
[----:B------:R-:W-:Y:S01]  /*40a0*/  PLOP3.LUT P0, PT, PT, PT, UP2, 0x80, 0x0 ;  /* 0x000000000000781c */ /* 0x000fe20003f0f028 */
[----:B------:R-:W-:Y:S02]  /*40b0*/  UISETP.NE.AND UP0, UPT, UR23, 0x4, UPT ;  /* 0x000000041700788c */ /* 0x000fe4000bf05270 */
[----:B------:R-:W-:Y:S02]  /*40c0*/  UIADD3 UR16, UR26, -0x1, URZ ;  /* 0xffffffff1a107890 */ /* 0x000fe4000fffe03f */
[----:B------:R-:W-:-:S02]  /*40d0*/  USEL UR8, URZ, 0x1, UP0 ;  /* 0x000000013f087887 */ /* 0x000fc40008000000 */
[----:B------:R-:W-:Y:S02]  /*40e0*/  UISETP.NE.AND UP1, UPT, UR25, 0x4, UPT ;  /* 0x000000041900788c */ /* 0x000fe4000bf25270 */
[----:B------:R-:W-:Y:S02]  /*40f0*/  ULOP3.LUT UR24, UR24, UR8, URZ, 0x3c, !UPT ;  /* 0x0000000818187292 */ /* 0x000fe4000f8e3c3f */
[----:B------:R-:W-:Y:S02]  /*4100*/  USEL UR23, UR23, URZ, UP0 ;  /* 0x0000003f17177287 */ /* 0x000fe40008000000 */
[----:B------:R-:W-:Y:S01]  /*4110*/  USEL UR25, UR25, URZ, UP1 ;  /* 0x0000003f19197287 */ /* 0x000fe20008800000 */
[----:B------:R-:W-:Y:S01]  /*4120*/  UMOV UR8, 0x1 ;  /* 0x0000000100087882 */ /* 0x000fe20000000000 */
[----:B------:R-:W-:Y:S01]  /*4130*/  UMOV UR26, UR16 ;  /* 0x00000010001a7c82 */ /* 0x000fe20008000000 */
[----:B------:R-:W-:Y:S09]  /*4140*/  @P0 BRA `(.L_x_27) ;  /* 0xffffffec002c0947 */ /* 0x000ff2000383ffff */
.L_x_19:
[----:B------:R-:W-:-:S04]  /*4150*/  UISETP.NE.AND UP0, UPT, UR6, URZ, UPT ;  /* 0x0000003f0600728c */ /* 0x000fc8000bf05270 */
[----:B------:R-:W-:-:S06]  /*4160*/  USEL UR6, URZ, 0x1, !UP0 ;  /* 0x000000013f067887 */ /* 0x000fcc000c000000 */
[----:B------:R-:W-:-:S13]  /*4170*/  ISETP.NE.AND P0, PT, RZ, UR6, PT ;  /* 0x00000006ff007c0c */ /* 0x000fda000bf05270 */
[----:B------:R-:W-:Y:S05]  /*4180*/  @!P0 BRA `(.L_x_28) ;  /* 0x0000000c00c48947 */ /* 0x000fea0003800000 */
[----:B------:R-:W-:Y:S02]  /*4190*/  WARPGROUP.DEPBAR.LE gsb0, 0x0 ;  /* 0x00008000000079c5 */ /* 0x000fe40000010000 */
[----:B-----5:R-:W-:Y:S01]  /*41a0*/  FADD R227, R89, R227 ;  /* 0x000000e359e37221 */ /* 0x020fe20000000000 */
[----:B------:R-:W-:-:S04]  /*41b0*/  FADD R228, R88, R228 ;  /* 0x000000e458e47221 */ /* 0x000fc80000000000 */
[----:B------:R2:W-:Y:S04]  /*41c0*/  STL [R1+0x80], R227 ;  /* 0x000080e301007387 */ /* 0x0005e80000100800 */
[----:B--2---:R-:W2:Y:S04]  /*41d0*/  LDL.LU R227, [R1+0x6c] ;  /* 0x00006c0001e37983 */ /* 0x004ea80000300800 */
[----:B--2---:R2:W-:Y:S04]  /*41e0*/  STL [R1+0x84], R227 ;  /* 0x000084e301007387 */ /* 0x0045e80000100800 */
        /* <DEDUP_REMOVED lines=52> */
[----:B--2---:R-:W2:Y:S01]  /*4530*/  LDL.LU R227, [R1] ;  /* 0x0000000001e37983 */ /* 0x004ea20000300800 */
[----:B------:R-:W-:Y:S01]  /*4540*/  FADD R226, R90, R226 ;  /* 0x000000e25ae27221 */ /* 0x000fe20000000000 */
        /* <DEDUP_REMOVED lines=97> */
[----:B--2---:R-:W-:-:S05]  /*4b60*/  FADD R227, R60, R227 ;  /* 0x000000e33ce37221 */ /* 0x004fca0000000000 */
[----:B------:R2:W-:Y:S04]  /*4b70*/  STL [R1], R227 ;  /* 0x000000e301007387 */ /* 0x0005e80000100800 */
[----:B--2---:R-:W2:Y:S02]  /*4b80*/  LDL.LU R227, [R1+0xec] ;  /* 0x0000ec0001e37983 */ /* 0x004ea40000300800 */
[----:B--2---:R-:W-:-:S05]  /*4b90*/  FADD R227, R61, R227 ;  /* 0x000000e33de37221 */ /* 0x004fca0000000000 */
[----:B------:R2:W-:Y:S04]  /*4ba0*/  STL [R1+0x4], R227 ;  /* 0x000004e301007387 */ /* 0x0005e80000100800 */
        /* <DEDUP_REMOVED lines=78> */
[----:B--2---:R2:W5:Y:S02]  /*5090*/  LDL.LU R227, [R1+0x80] ;  /* 0x0000800001e37983 */ /* 0x0045640000300800 */
.L_x_28:
[----:B------:R-:W-:Y:S02]  /*50a0*/  WARPGROUP.DEPBAR.LE gsb0, 0x0 ;  /* 0x00008000000079c5 */ /* 0x000fe40000010000 */
[----:B------:R-:W3:Y:S02]  /*50b0*/  LDC R24, c[0x0][0x28c] ;  /* 0x0000a300ff187b82 */ /* 0x000ee40000000800 */
[----:B---3--:R-:W-:-:S13]  /*50c0*/  ISETP.GE.AND P0, PT, R24, 0x1, PT ;  /* 0x000000011800780c */ /* 0x008fda0003f06270 */
[----:B------:R-:W-:Y:S05]  /*50d0*/  @!P0 BRA `(.L_x_29) ;  /* 0x0000000000408947 */ /* 0x000fea0003800000 */
[----:B------:R-:W-:-:S06]  /*50e0*/  UISETP.NE.AND UP0, UPT, UR22, 0x3, UPT ;  /* 0x000000031600788c */ /* 0x000fcc000bf05270 */
[----:B------:R-:W-:-:S13]  /*50f0*/  PLOP3.LUT P0, PT, PT, PT, UP0, 0x80, 0x0 ;  /* 0x000000000000781c */ /* 0x000fda0003f0f008 */
[----:B------:R-:W-:Y:S05]  /*5100*/  @!P0 BRA `(.L_x_30) ;  /* 0x0000000000048947 */ /* 0x000fea0003800000 */
[----:B------:R-:W-:Y:S01]  /*5110*/  BPT.TRAP 0x1 ;  /* 0x000000040000795c */ /* 0x000fe20000300000 */
.L_x_30:
[----:B------:R-:W-:-:S04]  /*5120*/  UISETP.LT.AND UP0, UPT, UR9, 0x1, UPT ;  /* 0x000000010900788c */ /* 0x000fc8000bf01270 */
[----:B------:R-:W-:Y:S02]  /*5130*/  USEL UR6, UR9, 0x1, UP0 ;  /* 0x0000000109067887 */ /* 0x000fe40008000000 */
[----:B------:R-:W-:Y:S02]  /*5140*/  UISETP.GT.U32.AND UP0, UPT, UR13, 0x1, UPT ;  /* 0x000000010d00788c */ /* 0x000fe4000bf04070 */
[----:B------:R-:W-:-:S04]  /*5150*/  UIADD3 UR6, UR5, UR9, -UR6 ;  /* 0x0000000905067290 */ /* 0x000fc8000fffe806 */
[----:B------:R-:W-:Y:S01]  /*5160*/  USHF.L.U32 UR6, UR6, 0x3, URZ ;  /* 0x0000000306067899 */ /* 0x000fe2000800063f */
[----:B------:R-:W-:-:S03]  /*5170*/  PLOP3.LUT P0, PT, PT, PT, UP0, 0x80, 0x0 ;  /* 0x000000000000781c */ /* 0x000fc60003f0f008 */
[----:B------:R-:W-:-:S04]  /*5180*/  ULOP3.LUT UR6, UR6, 0x18, URZ, 0xc0, !UPT ;  /* 0x0000001806067892 */ /* 0x000fc8000f8ec03f */
[----:B------:R-:W-:-:S04]  /*5190*/  UIADD3 UR6, UR11, 0x20, UR6 ;  /* 0x000000200b067890 */ /* 0x000fc8000fffe006 */
[----:B------:R-:W-:-:S09]  /*51a0*/  UPRMT UR6, URZ, 0x654, UR6 ;  /* 0x000006543f067896 */ /* 0x000fd20008000006 */
[----:B------:R-:W-:Y:S01]  /*51b0*/  SYNCS.ARRIVE.TRANS64.RED.A1T0 RZ, [UR6], RZ ;  /* 0x000000ffffff79a7 */ /* 0x000fe20008100406 */
[----:B------:R-:W-:Y:S05]  /*51c0*/  @P0 BRA `(.L_x_29) ;  /* 0x0000000000040947 */ /* 0x000fea0003800000 */
[----:B------:R-:W-:Y:S01]  /*51d0*/  BPT.TRAP 0x1 ;  /* 0x000000040000795c */ /* 0x000fe20000300000 */
.L_x_29:
[----:B------:R3:W-:Y:S01]  /*51e0*/  STL [R1+0x88], R3 ;  /* 0x0000880301007387 */ /* 0x0007e20000100800 */
[----:B------:R-:W4:Y:S01]  /*51f0*/  LDC R28, c[0x0][0x288] ;  /* 0x0000a200ff1c7b82 */ /* 0x000f220000000800 */
[----:B------:R-:W-:Y:S02]  /*5200*/  ULDC UR6, c[0x0][0x284] ;  /* 0x0000a10000067ab9 */ /* 0x000fe40000000800 */
[----:B---3--:R-:W3:Y:S04]  /*5210*/  LDL.LU R3, [R1+0x78] ;  /* 0x0000780001037983 */ /* 0x008ee80000300800 */
[----:B------:R0:W-:Y:S04]  /*5220*/  STL [R1+0x84], R2 ;  /* 0x0000840201007387 */ /* 0x0001e80000100800 */
[----:B0-----:R-:W2:Y:S04]  /*5230*/  LDL.LU R2, [R1+0x7c] ;  /* 0x00007c0001027983 */ /* 0x001ea80000300800 */
[----:B-----5:R0:W-:Y:S02]  /*5240*/  STL [R1+0x80], R0 ;  /* 0x0000800001007387 */ /* 0x0201e40000100800 */
[----:B0-----:R-:W0:Y:S02]  /*5250*/  S2R R0, SR_TID.X ;  /* 0x0000000000007919 */ /* 0x001e240000002100 */
[----:B0-----:R-:W-:-:S02]  /*5260*/  SHF.R.U32.HI R24, RZ, 0x2, R0 ;  /* 0x00000002ff187819 */ /* 0x001fc40000011600 */
[----:B------:R-:W-:Y:S02]  /*5270*/  LOP3.LUT R26, R0, 0x60, RZ, 0xc0, !PT ;  /* 0x00000060001a7812 */ /* 0x000fe400078ec0ff */
[----:B------:R-:W-:Y:S02]  /*5280*/  SHF.R.U32.HI R27, RZ, 0x7, R0 ;  /* 0x00000007ff1b7819 */ /* 0x000fe40000011600 */
[----:B------:R-:W-:Y:S02]  /*5290*/  LOP3.LUT R25, R24, 0x7, RZ, 0xc0, !PT ;  /* 0x0000000718197812 */ /* 0x000fe400078ec0ff */
[----:B------:R-:W-:Y:S02]  /*52a0*/  SHF.R.U32.HI R26, RZ, 0x1, R26 ;  /* 0x00000001ff1a7819 */ /* 0x000fe4000001161a */
[----:B------:R-:W-:Y:S02]  /*52b0*/  LOP3.LUT R24, R27, 0x1, RZ, 0xc0, !PT ;  /* 0x000000011b187812 */ /* 0x000fe400078ec0ff */
[----:B------:R-:W-:Y:S01]  /*52c0*/  IADD3 R31, RZ, -R26, -R25 ;  /* 0x8000001aff1f7210 */ /* 0x000fe20007ffe819 */
[C---:B------:R-:W-:Y:S01]  /*52d0*/  IMAD.SHL.U32 R32, R0.reuse, 0x2, RZ ;  /* 0x0000000200207824 */ /* 0x040fe200078e00ff */
[----:B------:R-:W-:Y:S01]  /*52e0*/  LOP3.LUT R27, R0, 0x3, RZ, 0xc0, !PT ;  /* 0x00000003001b7812 */ /* 0x000fe200078ec0ff */
[----:B------:R-:W-:-:S02]  /*52f0*/  IMAD.SHL.U32 R30, R24, 0x40, RZ ;  /* 0x00000040181e7824 */ /* 0x000fc400078e00ff */
[----:B------:R-:W-:Y:S02]  /*5300*/  IMAD R31, R24, -0x40, R31 ;  /* 0xffffffc0181f7824 */ /* 0x000fe400078e021f */
[----:B---3--:R-:W-:Y:S02]  /*5310*/  IMAD.SHL.U32 R29, R3, 0x80, RZ ;  /* 0x00000080031d7824 */ /* 0x008fe400078e00ff */
[----:B------:R0:W5:Y:S01]  /*5320*/  LDL.LU R3, [R1+0x88] ;  /* 0x0000880001037983 */ /* 0x0001620000300800 */
[----:B------:R-:W-:Y:S01]  /*5330*/  LOP3.LUT R43, R30, 0x40, R25, 0xe2, !PT ;  /* 0x000000401e2b7812 */ /* 0x000fe200078ee219 */
[----:B----4-:R-:W-:Y:S01]  /*5340*/  IMAD R42, R27, -0x2, R28 ;  /* 0xfffffffe1b2a7824 */ /* 0x010fe200078e021c */
[----:B------:R-:W-:Y:S01]  /*5350*/  ISETP.GE.AND P0, PT, R29, R28, PT ;  /* 0x0000001c1d00720c */ /* 0x000fe20003f06270 */
[C---:B--2---:R-:W-:Y:S02]  /*5360*/  IMAD.SHL.U32 R24, R2.reuse, 0x100, RZ ;  /* 0x0000010002187824 */ /* 0x044fe400078e00ff */
[----:B------:R-:W-:-:S02]  /*5370*/  IMAD.WIDE R38, R2, 0x100, RZ ;  /* 0x0000010002267825 */ /* 0x000fc400078e02ff */
[----:B------:R0:W5:Y:S04]  /*5380*/  LDL.LU R2, [R1+0x84] ;  /* 0x0000840001027983 */ /* 0x0001680000300800 */
[----:B------:R0:W5:Y:S01]  /*5390*/  LDL.LU R0, [R1+0x80] ;  /* 0x0000800001007983 */ /* 0x0001620000300800 */
[----:B------:R-:W-:Y:S01]  /*53a0*/  ISETP.GE.OR P0, PT, R24, UR6, P0 ;  /* 0x0000000618007c0c */ /* 0x000fe20008706670 */
[----:B------:R-:W-:Y:S01]  /*53b0*/  IMAD.IADD R42, R42, 0x1, -R29 ;  /* 0x000000012a2a7824 */ /* 0x000fe200078e0a1d */
[----:B------:R-:W-:Y:S01]  /*53c0*/  IADD3 R41, -R24, UR6, R31 ;  /* 0x0000000618297c10 */ /* 0x000fe2000fffe11f */
[----:B------:R-:W-:Y:S01]  /*53d0*/  IMAD.MOV.U32 R40, RZ, RZ, -0x1 ;  /* 0xffffffffff287424 */ /* 0x000fe200078e00ff */
[----:B------:R-:W-:Y:S02]  /*53e0*/  LOP3.LUT R43, R38, R43, R26, 0xfe, !PT ;  /* 0x0000002b262b7212 */ /* 0x000fe400078efe1a */
[----:B------:R-:W-:-:S07]  /*53f0*/  LOP3.LUT R32, R29, 0x6, R32, 0xf8, !PT ;  /* 0x000000061d207812 */ /* 0x000fce00078ef820 */
[----:B0-----:R-:W-:Y:S05]  /*5400*/  @P0 BRA `(.L_x_31) ;  /* 0x00000090000c0947 */ /* 0x001fea0003800000 */
[----:B------:R-:W0:Y:S01]  /*5410*/  LDC.64 R28, c[0x0][0x5c8] ;  /* 0x00017200ff1c7b82 */ /* 0x000e220000000a00 */
[----:B------:R-:W-:Y:S01]  /*5420*/  USHF.R.S32.HI UR7, URZ, 0x1f, UR12 ;  /* 0x0000001f3f077899 */ /* 0x000fe2000801140c */
[--C-:B------:R-:W-:Y:S01]  /*5430*/  SHF.R.S32.HI R33, RZ, 0x1f, R32.reuse ;  /* 0x0000001fff217819 */ /* 0x100fe20000011420 */
[----:B------:R-:W-:Y:S01]  /*5440*/  ULDC.64 UR10, c[0x0][0x5d0] ;  /* 0x00017400000a7ab9 */ /* 0x000fe20000000a00 */
[----:B------:R-:W-:Y:S01]  /*5450*/  BSSY B0, `(.L_x_31) ;  /* 0x00008fe000007945 */ /* 0x000fe20003800000 */
[----:B------:R-:W-:Y:S02]  /*5460*/  UIMAD UR6, UR7, UR10, URZ ;  /* 0x0000000a070672a4 */ /* 0x000fe4000f8e023f */
[----:B------:R-:W-:Y:S02]  /*5470*/  IMAD.U32 R27, RZ, RZ, UR10 ;  /* 0x0000000aff1b7e24 */ /* 0x000fe4000f8e00ff */
[----:B------:R-:W-:Y:S02]  /*5480*/  UIMAD UR6, UR12, UR11, UR6 ;  /* 0x0000000b0c0672a4 */ /* 0x000fe4000f8e0206 */
[----:B------:R-:W-:Y:S01]  /*5490*/  IMAD.WIDE.U32 R26, R27, UR12, R32 ;  /* 0x0000000c1b1a7c25 */ /* 0x000fe2000f8e0020 */
[----:B------:R-:W-:-:S03]  /*54a0*/  ULDC.64 UR10, c[0x0][0x5c0] ;  /* 0x00017000000a7ab9 */ /* 0x000fc60000000a00 */
[----:B------:R-:W-:Y:S02]  /*54b0*/  VIADD R27, R27, UR6 ;  /* 0x000000061b1b7c36 */ /* 0x000fe40008000000 */
[-C--:B0-----:R-:W-:Y:S01]  /*54c0*/  IMAD R24, R39, R28.reuse, RZ ;  /* 0x0000001c27187224 */ /* 0x081fe200078e02ff */
[----:B------:R-:W-:Y:S01]  /*54d0*/  SHF.L.U64.HI R34, R28, 0x3, R29 ;  /* 0x000000031c227819 */ /* 0x000fe2000001021d */
[----:B------:R-:W-:-:S04]  /*54e0*/  IMAD.WIDE.U32 R26, R43, R28, R26 ;  /* 0x0000001c2b1a7225 */ /* 0x000fc800078e001a */
[----:B------:R-:W-:Y:S01]  /*54f0*/  IMAD R25, R43, R29, R24 ;  /* 0x0000001d2b197224 */ /* 0x000fe200078e0218 */
[----:B------:R-:W-:Y:S01]  /*5500*/  IADD3 R24, P2, R26, UR10, RZ ;  /* 0x0000000a1a187c10 */ /* 0x000fe2000ff5e0ff */
[C---:B------:R-:W-:Y:S01]  /*5510*/  IMAD.SHL.U32 R35, R28.reuse, 0x8, RZ ;  /* 0x000000081c237824 */ /* 0x040fe200078e00ff */
[----:B------:R-:W-:Y:S01]  /*5520*/  LEA R30, P3, R28, R26, 0x7 ;  /* 0x0000001a1c1e7211 */ /* 0x000fe200078638ff */
[----:B------:R-:W-:-:S03]  /*5530*/  IMAD.IADD R27, R27, 0x1, R25 ;  /* 0x000000011b1b7824 */ /* 0x000fc600078e0219 */
[----:B------:R-:W-:Y:S02]  /*5540*/  IADD3 R26, P1, P0, R26, UR10, R35 ;  /* 0x0000000a1a1a7c10 */ /* 0x000fe4000f83e023 */
[----:B------:R-:W-:Y:S02]  /*5550*/  IADD3.X R25, R27, UR11, RZ, P2, !PT ;  /* 0x0000000b1b197c10 */ /* 0x000fe400097fe4ff */
[----:B------:R-:W-:Y:S02]  /*5560*/  FSETP.NEU.AND P2, PT, RZ, UR21, PT ;  /* 0x00000015ff007c0b */ /* 0x000fe4000bf4d000 */
[----:B------:R-:W-:Y:S02]  /*5570*/  LEA.HI.X R31, R28, R27, R29, 0x7, P3 ;  /* 0x0000001b1c1f7211 */ /* 0x000fe400018f3c1d */
[C---:B------:R-:W-:Y:S02]  /*5580*/  IADD3 R28, P3, R30.reuse, UR10, RZ ;  /* 0x0000000a1e1c7c10 */ /* 0x040fe4000ff7e0ff */
[----:B------:R-:W-:-:S02]  /*5590*/  IADD3 R30, P5, P6, R30, UR10, R35 ;  /* 0x0000000a1e1e7c10 */ /* 0x000fc4000febe023 */
[----:B------:R-:W-:Y:S02]  /*55a0*/  IADD3.X R29, R31, UR11, RZ, P3, !PT ;  /* 0x0000000b1f1d7c10 */ /* 0x000fe40009ffe4ff */
[--C-:B------:R-:W-:Y:S02]  /*55b0*/  IADD3.X R27, R27, UR11, R34.reuse, P1, P0 ;  /* 0x0000000b1b1b7c10 */ /* 0x100fe40008fe0422 */
[----:B------:R-:W-:Y:S01]  /*55c0*/  IADD3.X R31, R31, UR11, R34, P5, P6 ;  /* 0x0000000b1f1f7c10 */ /* 0x000fe2000afec422 */
[----:B------:R-:W-:Y:S06]  /*55d0*/  @!P2 BRA `(.L_x_32) ;  /* 0x0000006c0014a947 */ /* 0x000fec0003800000 */
[----:B------:R-:W-:Y:S01]  /*55e0*/  ULDC.64 UR10, c[0x0][0x5b8] ;  /* 0x00016e00000a7ab9 */ /* 0x000fe20000000a00 */
[----:B------:R-:W-:Y:S01]  /*55f0*/  ISETP.GE.AND P0, PT, R41, 0x1, PT ;  /* 0x000000012900780c */ /* 0x000fe20003f06270 */
[----:B------:R-:W-:Y:S02]  /*5600*/  UIMAD UR6, UR7, UR10, URZ ;  /* 0x0000000a070672a4 */ /* 0x000fe4000f8e023f */
[----:B------:R-:W-:Y:S01]  /*5610*/  IMAD.U32 R35, RZ, RZ, UR10 ;  /* 0x0000000aff237e24 */ /* 0x000fe2000f8e00ff */
[----:B------:R-:W-:Y:S01]  /*5620*/  BSSY B1, `(.L_x_33) ;  /* 0x0000010000017945 */ /* 0x000fe20003800000 */
[----:B------:R-:W-:Y:S01]  /*5630*/  ISETP.LT.OR P3, PT, R42, 0x1, !P0 ;  /* 0x000000012a00780c */ /* 0x000fe20004761670 */
[----:B------:R-:W-:Y:S02]  /*5640*/  UIMAD UR6, UR12, UR11, UR6 ;  /* 0x0000000b0c0672a4 */ /* 0x000fe4000f8e0206 */
[----:B------:R-:W-:Y:S01]  /*5650*/  IMAD.WIDE.U32 R32, R35, UR12, R32 ;  /* 0x0000000c23207c25 */ /* 0x000fe2000f8e0020 */
[----:B------:R-:W-:-:S03]  /*5660*/  ULDC.64 UR10, c[0x0][0x5a8] ;  /* 0x00016a00000a7ab9 */ /* 0x000fc60000000a00 */
[----:B------:R-:W-:Y:S02]  /*5670*/  IMAD.MOV.U32 R36, RZ, RZ, R32 ;  /* 0x000000ffff247224 */ /* 0x000fe400078e0020 */
[----:B------:R-:W-:Y:S01]  /*5680*/  VIADD R37, R33, UR6 ;  /* 0x0000000621257c36 */ /* 0x000fe20008000000 */
[----:B------:R-:W-:Y:S02]  /*5690*/  ULDC.64 UR6, c[0x0][0x5b0] ;  /* 0x00016c0000067ab9 */ /* 0x000fe40000000a00 */
[----:B------:R-:W-:Y:S02]  /*56a0*/  IMAD R34, R39, UR6, RZ ;  /* 0x0000000627227c24 */ /* 0x000fe4000f8e02ff */
[----:B------:R-:W-:-:S04]  /*56b0*/  IMAD.WIDE.U32 R32, R43, UR6, R36 ;  /* 0x000000062b207c25 */ /* 0x000fc8000f8e0024 */
[--C-:B------:R-:W-:Y:S01]  /*56c0*/  IMAD R35, R43, UR7, R34.reuse ;  /* 0x000000072b237c24 */ /* 0x100fe2000f8e0222 */
[----:B------:R-:W-:Y:S02]  /*56d0*/  IADD3 R32, P1, R32, UR10, RZ ;  /* 0x0000000a20207c10 */ /* 0x000fe4000ff3e0ff */
[----:B------:R-:W-:Y:S02]  /*56e0*/  PRMT R34, RZ, 0x7610, R34 ;  /* 0x00007610ff227816 */ /* 0x000fe40000000022 */
[----:B------:R-:W-:Y:S01]  /*56f0*/  IADD3.X R33, R33, UR11, R35, P1, !PT ;  /* 0x0000000b21217c10 */ /* 0x000fe20008ffe423 */
[----:B------:R-:W-:Y:S08]  /*5700*/  @P3 BRA `(.L_x_34) ;  /* 0x0000000000043947 */ /* 0x000ff00003800000 */
[----:B------:R0:W5:Y:S02]  /*5710*/  LDG.E.U8 R34, desc[UR14][R32.64] ;  /* 0x0000000e20227981 */ /* 0x000164000c1e1100 */
.L_x_34:
[----:B------:R-:W-:Y:S05]  /*5720*/  BSYNC B1 ;  /* 0x0000000000017941 */ /* 0x000fea0003800000 */
.L_x_33:
[----:B-----5:R-:W-:Y:S01]  /*5730*/  LOP3.LUT R34, R34, 0xff, RZ, 0xc0, !PT ;  /* 0x000000ff22227812 */ /* 0x020fe200078ec0ff */
[----:B------:R-:W-:Y:S01]  /*5740*/  BSSY B1, `(.L_x_35) ;  /* 0x000000b000017945 */ /* 0x000fe20003800000 */
[----:B------:R-:W-:Y:S02]  /*5750*/  ISETP.LT.OR P2, PT, R42, 0x2, !P0 ;  /* 0x000000022a00780c */ /* 0x000fe40004741670 */
[----:B------:R-:W-:-:S05]  /*5760*/  F2FP.F16.E5M2.UNPACK_B R34, R34 ;  /* 0x00000022ff22723e */ /* 0x000fca00020004ff */
[----:B------:R-:W-:-:S05]  /*5770*/  HADD2.F32 R34, -RZ, R34.H0_H0 ;  /* 0x20000022ff227230 */ /* 0x000fca0000004100 */
[----:B------:R-:W-:Y:S01]  /*5780*/  FMUL R35, R34, UR21 ;  /* 0x0000001522237c20 */ /* 0x000fe20008400000 */
[----:B------:R-:W-:-:S03]  /*5790*/  PRMT R34, RZ, 0x7610, R34 ;  /* 0x00007610ff227816 */ /* 0x000fc60000000022 */
[----:B------:R-:W-:-:S05]  /*57a0*/  FFMA R35, R228, UR20, R35 ;  /* 0x00000014e4237c23 */ /* 0x000fca0008000023 */
[----:B------:R-:W-:-:S05]  /*57b0*/  F2FP.SATFINITE.E5M2.F32.PACK_AB_MERGE_C R35, RZ, R35, RZ ;  /* 0x00000023ff23723e */ /* 0x000fca00048060ff */
[----:B------:R2:W-:Y:S01]  /*57c0*/  @!P3 STG.E.U8 desc[UR14][R24.64], R35 ;  /* 0x000000231800b986 */ /* 0x0005e2000c10110e */
[----:B------:R-:W-:Y:S05]  /*57d0*/  @P2 BRA `(.L_x_36) ;  /* 0x0000000000042947 */ /* 0x000fea0003800000 */
[----:B------:R3:W5:Y:S02]  /*57e0*/  LDG.E.U8 R34, desc[UR14][R32.64+0x1] ;  /* 0x0000010e20227981 */ /* 0x000764000c1e1100 */
.L_x_36:
[----:B------:R-:W-:Y:S05]  /*57f0*/  BSYNC B1 ;  /* 0x0000000000017941 */ /* 0x000fea0003800000 */
.L_x_35:
[----:B-----5:R-:W-:Y:S01]  /*5800*/  LOP3.LUT R34, R34, 0xff, RZ, 0xc0, !PT ;  /* 0x000000ff22227812 */ /* 0x020fe200078ec0ff */
[----:B------:R-:W-:Y:S01]  /*5810*/  BSSY B1, `(.L_x_37) ;  /* 0x0000013000017945 */ /* 0x000fe20003800000 */
[----:B------:R-:W-:Y:S02]  /*5820*/  IADD3 R45, P1, R43, 0x8, RZ ;  /* 0x000000082b2d7810 */ /* 0x000fe40007f3e0ff */
[----:B------:R-:W-:-:S03]  /*5830*/  F2FP.F16.E5M2.UNPACK_B R34, R34 ;  /* 0x00000022ff22723e */ /* 0x000fc600020004ff */
[----:B--2---:R-:W-:Y:S01]  /*5840*/  IMAD.X R35, RZ, RZ, R39, P1 ;  /* 0x000000ffff237224 */ /* 0x004fe200008e0627 */
[----:B------:R-:W-:Y:S01]  /*5850*/  ISETP.GE.AND P1, PT, R41, 0x9, PT ;  /* 0x000000092900780c */ /* 0x000fe20003f26270 */
[----:B------:R-:W-:Y:S02]  /*5860*/  HADD2.F32 R34, -RZ, R34.H0_H0 ;  /* 0x20000022ff227230 */ /* 0x000fe40000004100 */
[----:B------:R-:W-:Y:S01]  /*5870*/  IMAD R46, R35, UR6, RZ ;  /* 0x00000006232e7c24 */ /* 0x000fe2000f8e02ff */
[----:B------:R-:W-:Y:S02]  /*5880*/  ISETP.LT.OR P5, PT, R42, 0x1, !P1 ;  /* 0x000000012a00780c */ /* 0x000fe40004fa1670 */
[----:B------:R-:W-:Y:S01]  /*5890*/  FMUL R44, R34, UR21 ;  /* 0x00000015222c7c20 */ /* 0x000fe20008400000 */
[----:B------:R-:W-:-:S04]  /*58a0*/  IMAD.WIDE.U32 R34, R45, UR6, R36 ;  /* 0x000000062d227c25 */ /* 0x000fc8000f8e0024 */
[----:B------:R-:W-:Y:S01]  /*58b0*/  FFMA R44, R227, UR20, R44 ;  /* 0x00000014e32c7c23 */ /* 0x000fe2000800002c */
[----:B------:R-:W-:Y:S01]  /*58c0*/  IMAD R45, R45, UR7, R46 ;  /* 0x000000072d2d7c24 */ /* 0x000fe2000f8e022e */
[----:B------:R-:W-:-:S03]  /*58d0*/  IADD3 R34, P3, R34, UR10, RZ ;  /* 0x0000000a22227c10 */ /* 0x000fc6000ff7e0ff */
[----:B------:R-:W-:Y:S02]  /*58e0*/  F2FP.SATFINITE.E5M2.F32.PACK_AB_MERGE_C R47, RZ, R44, RZ ;  /* 0x0000002cff2f723e */ /* 0x000fe400048060ff */
[----:B------:R-:W-:Y:S02]  /*58f0*/  IADD3.X R35, R35, UR11, R45, P3, !PT ;  /* 0x0000000b23237c10 */ /* 0x000fe40009ffe42d */
[----:B------:R-:W-:Y:S01]  /*5900*/  PRMT R44, RZ, 0x7610, R44 ;  /* 0x00007610ff2c7816 */ /* 0x000fe2000000002c */
[----:B------:R2:W-:Y:S01]  /*5910*/  @!P2 STG.E.U8 desc[UR14][R24.64+0x1], R47 ;  /* 0x0000012f1800a986 */ /* 0x0005e2000c10110e */
[----:B------:R-:W-:Y:S05]  /*5920*/  @P5 BRA `(.L_x_38) ;  /* 0x0000000000045947 */ /* 0x000fea0003800000 */
[----:B------:R4:W5:Y:S02]  /*5930*/  LDG.E.U8 R44, desc[UR14][R34.64] ;  /* 0x0000000e222c7981 */ /* 0x000964000c1e1100 */
.L_x_38:
[----:B------:R-:W-:Y:S05]  /*5940*/  BSYNC B1 ;  /* 0x0000000000017941 */ /* 0x000fea0003800000 */
.L_x_37:
        /* <DEDUP_REMOVED lines=12> */
.L_x_40:
[----:B------:R-:W-:Y:S05]  /*5a10*/  BSYNC B1 ;  /* 0x0000000000017941 */ /* 0x000fea0003800000 */
.L_x_39:
[----:B-----5:R-:W-:Y:S01]  /*5a20*/  LOP3.LUT R44, R44, 0xff, RZ, 0xc0, !PT ;  /* 0x000000ff2c2c7812 */ /* 0x020fe200078ec0ff */
[----:B------:R-:W-:Y:S01]  /*5a30*/  BSSY B1, `(.L_x_41) ;  /* 0x000000b000017945 */ /* 0x000fe20003800000 */
[----:B------:R-:W-:Y:S02]  /*5a40*/  ISETP.LT.OR P3, PT, R42, 0x9, !P0 ;  /* 0x000000092a00780c */ /* 0x000fe40004761670 */
[----:B------:R-:W-:-:S05]  /*5a50*/  F2FP.F16.E5M2.UNPACK_B R44, R44 ;  /* 0x0000002cff2c723e */ /* 0x000fca00020004ff */
[----:B------:R-:W-:-:S05]  /*5a60*/  HADD2.F32 R44, -RZ, R44.H0_H0 ;  /* 0x2000002cff2c7230 */ /* 0x000fca0000004100 */
[----:B------:R-:W-:-:S04]  /*5a70*/  FMUL R44, R44, UR21 ;  /* 0x000000152c2c7c20 */ /* 0x000fc80008400000 */
[----:B------:R-:W-:-:S05]  /*5a80*/  FFMA R44, R225, UR20, R44 ;  /* 0x00000014e12c7c23 */ /* 0x000fca000800002c */
[----:B0-----:R-:W-:Y:S02]  /*5a90*/  F2FP.SATFINITE.E5M2.F32.PACK_AB_MERGE_C R45, RZ, R44, RZ ;  /* 0x0000002cff2d723e */ /* 0x001fe400048060ff */
[----:B------:R-:W-:-:S03]  /*5aa0*/  PRMT R44, RZ, 0x7610, R44 ;  /* 0x00007610ff2c7816 */ /* 0x000fc6000000002c */
[----:B------:R0:W-:Y:S01]  /*5ab0*/  @!P2 STG.E.U8 desc[UR14][R26.64+0x1], R45 ;  /* 0x0000012d1a00a986 */ /* 0x0001e2000c10110e */
[----:B------:R-:W-:Y:S05]  /*5ac0*/  @P3 BRA `(.L_x_42) ;  /* 0x0000000000043947 */ /* 0x000fea0003800000 */
[----:B------:R0:W5:Y:S02]  /*5ad0*/  LDG.E.U8 R44, desc[UR14][R32.64+0x8] ;  /* 0x0000080e202c7981 */ /* 0x000164000c1e1100 */
.L_x_42:
[----:B------:R-:W-:Y:S05]  /*5ae0*/  BSYNC B1 ;  /* 0x0000000000017941 */ /* 0x000fea0003800000 */
.L_x_41:
[----:B-----5:R-:W-:Y:S01]  /*5af0*/  LOP3.LUT R44, R44, 0xff, RZ, 0xc0, !PT ;  /* 0x000000ff2c2c7812 */ /* 0x020fe200078ec0ff */
[----:B------:R-:W-:Y:S01]  /*5b00*/  BSSY B1, `(.L_x_43) ;  /* 0x000000b000017945 */ /* 0x000fe20003800000 */
[----:B------:R-:W-:Y:S02]  /*5b10*/  ISETP.LT.OR P2, PT, R42, 0xa, !P0 ;  /* 0x0000000a2a00780c */ /* 0x000fe40004741670 */
[----:B------:R-:W-:-:S05]  /*5b20*/  F2FP.F16.E5M2.UNPACK_B R44, R44 ;  /* 0x0000002cff2c723e */ /* 0x000fca00020004ff */
[----:B------:R-:W-:-:S05]  /*5b30*/  HADD2.F32 R44, -RZ, R44.H0_H0 ;  /* 0x2000002cff2c7230 */ /* 0x000fca0000004100 */
[----:B0-----:R-:W-:Y:S01]  /*5b40*/  FMUL R45, R44, UR21 ;  /* 0x000000152c2d7c20 */ /* 0x001fe20008400000 */
[----:B------:R-:W-:-:S03]  /*5b50*/  PRMT R44, RZ, 0x7610, R44 ;  /* 0x00007610ff2c7816 */ /* 0x000fc6000000002c */
[----:B------:R-:W-:-:S05]  /*5b60*/  FFMA R45, R224, UR20, R45 ;  /* 0x00000014e02d7c23 */ /* 0x000fca000800002d */
[----:B------:R-:W-:-:S05]  /*5b70*/  F2FP.SATFINITE.E5M2.F32.PACK_AB_MERGE_C R45, RZ, R45, RZ ;  /* 0x0000002dff2d723e */ /* 0x000fca00048060ff */
[----:B------:R0:W-:Y:S01]  /*5b80*/  @!P3 STG.E.U8 desc[UR14][R24.64+0x8], R45 ;  /* 0x0000082d1800b986 */ /* 0x0001e2000c10110e */
[----:B------:R-:W-:Y:S05]  /*5b90*/  @P2 BRA `(.L_x_44) ;  /* 0x0000000000042947 */ /* 0x000fea0003800000 */
[----:B------:R0:W5:Y:S02]  /*5ba0*/  LDG.E.U8 R44, desc[UR14][R32.64+0x9] ;  /* 0x0000090e202c7981 */ /* 0x000164000c1e1100 */
.L_x_44:
[----:B------:R-:W-:Y:S05]  /*5bb0*/  BSYNC B1 ;  /* 0x0000000000017941 */ /* 0x000fea0003800000 */
.L_x_43:
        /* <DEDUP_REMOVED lines=12> */
.L_x_46:
[----:B------:R-:W-:Y:S05]  /*5c80*/  BSYNC B1 ;  /* 0x0000000000017941 */ /* 0x000fea0003800000 */
.L_x_45:
        /* <DEDUP_REMOVED lines=12> */
.L_x_48:
[----:B------:R-:W-:Y:S05]  /*5d50*/  BSYNC B1 ;  /* 0x0000000000017941 */ /* 0x000fea0003800000 */
.L_x_47:
        /* <DEDUP_REMOVED lines=12> */
.L_x_50:
[----:B------:R-:W-:Y:S05]  /*5e20*/  BSYNC B1 ;  /* 0x0000000000017941 */ /* 0x000fea0003800000 */
.L_x_49:
        /* <DEDUP_REMOVED lines=12> */
.L_x_52:
[----:B------:R-:W-:Y:S05]  /*5ef0*/  BSYNC B1 ;  /* 0x0000000000017941 */ /* 0x000fea0003800000 */
.L_x_51:
        /* <DEDUP_REMOVED lines=12> */
.L_x_54:
[----:B------:R-:W-:Y:S05]  /*5fc0*/  BSYNC B1 ;  /* 0x0000000000017941 */ /* 0x000fea0003800000 */
.L_x_53:
        /* <DEDUP_REMOVED lines=12> */
.L_x_56:
[----:B------:R-:W-:Y:S05]  /*6090*/  BSYNC B1 ;  /* 0x0000000000017941 */ /* 0x000fea0003800000 */
.L_x_55:
        /* <DEDUP_REMOVED lines=12> */
.L_x_58:
[----:B------:R-:W-:Y:S05]  /*6160*/  BSYNC B1 ;  /* 0x0000000000017941 */ /* 0x000fea0003800000 */
.L_x_57:
        /* <DEDUP_REMOVED lines=12> */
.L_x_60:
[----:B------:R-:W-:Y:S05]  /*6230*/  BSYNC B1 ;  /* 0x0000000000017941 */ /* 0x000fea0003800000 */
.L_x_59:
        /* <DEDUP_REMOVED lines=12> */
.L_x_62:
[----:B------:R-:W-:Y:S05]  /*6300*/  BSYNC B1 ;  /* 0x0000000000017941 */ /* 0x000fea0003800000 */
.L_x_61:
        /* <DEDUP_REMOVED lines=12> */
.L_x_64:
[----:B------:R-:W-:Y:S05]  /*63d0*/  BSYNC B1 ;  /* 0x0000000000017941 */ /* 0x000fea0003800000 */
.L_x_63:
        /* <DEDUP_REMOVED lines=12> */
.L_x_66:
[----:B------:R-:W-:Y:S05]  /*64a0*/  BSYNC B1 ;  /* 0x0000000000017941 */ /* 0x000fea0003800000 */
.L_x_65:
        /* <DEDUP_REMOVED lines=12> */
.L_x_68:
[----:B------:R-:W-:Y:S05]  /*6570*/  BSYNC B1 ;  /* 0x0000000000017941 */ /* 0x000fea0003800000 */
.L_x_67:
        /* <DEDUP_REMOVED lines=12> */
.L_x_70:
[----:B------:R-:W-:Y:S05]  /*6640*/  BSYNC B1 ;  /* 0x0000000000017941 */ /* 0x000fea0003800000 */
.L_x_69:
        /* <DEDUP_REMOVED lines=12> */
.L_x_72:
[----:B------:R-:W-:Y:S05]  /*6710*/  BSYNC B1 ;  /* 0x0000000000017941 */ /* 0x000fea0003800000 */
.L_x_71:
        /* <DEDUP_REMOVED lines=12> */
.L_x_74:
[----:B------:R-:W-:Y:S05]  /*67e0*/  BSYNC B1 ;  /* 0x0000000000017941 */ /* 0x000fea0003800000 */
.L_x_73:
        /* <DEDUP_REMOVED lines=12> */
.L_x_76:
[----:B------:R-:W-:Y:S05]  /*68b0*/  BSYNC B1 ;  /* 0x0000000000017941 */ /* 0x000fea0003800000 */
.L_x_75:
        /* <DEDUP_REMOVED lines=12> */
.L_x_78:
[----:B------:R-:W-:Y:S05]  /*6980*/  BSYNC B1 ;  /* 0x0000000000017941 */ /* 0x000fea0003800000 */
.L_x_77:
        /* <DEDUP_REMOVED lines=12> */
.L_x_80:
[----:B------:R-:W-:Y:S05]  /*6a50*/  BSYNC B1 ;  /* 0x0000000000017941 */ /* 0x000fea0003800000 */
.L_x_79:
        /* <DEDUP_REMOVED lines=12> */
.L_x_82:
[----:B------:R-:W-:Y:S05]  /*6b20*/  BSYNC B1 ;  /* 0x0000000000017941 */ /* 0x000fea0003800000 */
.L_x_81:
        /* <DEDUP_REMOVED lines=12> */
.L_x_84:
[----:B------:R-:W-:Y:S05]  /*6bf0*/  BSYNC B1 ;  /* 0x0000000000017941 */ /* 0x000fea0003800000 */
.L_x_83:
        /* <DEDUP_REMOVED lines=12> */
.L_x_86:
[----:B------:R-:W-:Y:S05]  /*6cc0*/  BSYNC B1 ;  /* 0x0000000000017941 */ /* 0x000fea0003800000 */
.L_x_85:
        /* <DEDUP_REMOVED lines=12> */
.L_x_88:
[----:B------:R-:W-:Y:S05]  /*6d90*/  BSYNC B1 ;  /* 0x0000000000017941 */ /* 0x000fea0003800000 */
.L_x_87:
        /* <DEDUP_REMOVED lines=12> */
.L_x_90:
[----:B------:R-:W-:Y:S05]  /*6e60*/  BSYNC B1 ;  /* 0x0000000000017941 */ /* 0x000fea0003800000 */
.L_x_89:
        /* <DEDUP_REMOVED lines=12> */
.L_x_92:
[----:B------:R-:W-:Y:S05]  /*6f30*/  BSYNC B1 ;  /* 0x0000000000017941 */ /* 0x000fea0003800000 */
.L_x_91:
        /* <DEDUP_REMOVED lines=12> */
.L_x_94:
[----:B------:R-:W-:Y:S05]  /*7000*/  BSYNC B1 ;  /* 0x0000000000017941 */ /* 0x000fea0003800000 */
.L_x_93:
        /* <DEDUP_REMOVED lines=12> */
.L_x_96:
[----:B------:R-:W-:Y:S05]  /*70d0*/  BSYNC B1 ;  /* 0x0000000000017941 */ /* 0x000fea0003800000 */
.L_x_95:
        /* <DEDUP_REMOVED lines=12> */
.L_x_98:
[----:B------:R-:W-:Y:S05]  /*71a0*/  BSYNC B1 ;  /* 0x0000000000017941 */ /* 0x000fea0003800000 */
.L_x_97:
        /* <DEDUP_REMOVED lines=12> */
.L_x_100:
[----:B------:R-:W-:Y:S05]  /*7270*/  BSYNC B1 ;  /* 0x0000000000017941 */ /* 0x000fea0003800000 */
.L_x_99:
        /* <DEDUP_REMOVED lines=12> */
.L_x_102:
[----:B------:R-:W-:Y:S05]  /*7340*/  BSYNC B1 ;  /* 0x0000000000017941 */ /* 0x000fea0003800000 */
.L_x_101:
        /* <DEDUP_REMOVED lines=12> */
.L_x_104:
[----:B------:R-:W-:Y:S05]  /*7410*/  BSYNC B1 ;  /* 0x0000000000017941 */ /* 0x000fea0003800000 */
.L_x_103:
        /* <DEDUP_REMOVED lines=12> */
.L_x_106:
[----:B------:R-:W-:Y:S05]  /*74e0*/  BSYNC B1 ;  /* 0x0000000000017941 */ /* 0x000fea0003800000 */
.L_x_105:
        /* <DEDUP_REMOVED lines=12> */
.L_x_108:
[----:B------:R-:W-:Y:S05]  /*75b0*/  BSYNC B1 ;  /* 0x0000000000017941 */ /* 0x000fea0003800000 */
.L_x_107:
        /* <DEDUP_REMOVED lines=12> */
.L_x_110:
[----:B------:R-:W-:Y:S05]  /*7680*/  BSYNC B1 ;  /* 0x0000000000017941 */ /* 0x000fea0003800000 */
.L_x_109:
        /* <DEDUP_REMOVED lines=12> */
.L_x_112:
[----:B------:R-:W-:Y:S05]  /*7750*/  BSYNC B1 ;  /* 0x0000000000017941 */ /* 0x000fea0003800000 */
.L_x_111:
        /* <DEDUP_REMOVED lines=12> */
.L_x_114:
[----:B------:R-:W-:Y:S05]  /*7820*/  BSYNC B1 ;  /* 0x0000000000017941 */ /* 0x000fea0003800000 */
.L_x_113:
        /* <DEDUP_REMOVED lines=12> */
.L_x_116:
[----:B------:R-:W-:Y:S05]  /*78f0*/  BSYNC B1 ;  /* 0x0000000000017941 */ /* 0x000fea0003800000 */
.L_x_115:
        /* <DEDUP_REMOVED lines=12> */
.L_x_118:
[----:B------:R-:W-:Y:S05]  /*79c0*/  BSYNC B1 ;  /* 0x0000000000017941 */ /* 0x000fea0003800000 */
.L_x_117:
        /* <DEDUP_REMOVED lines=12> */
.L_x_120:
[----:B------:R-:W-:Y:S05]  /*7a90*/  BSYNC B1 ;  /* 0x0000000000017941 */ /* 0x000fea0003800000 */
.L_x_119:
        /* <DEDUP_REMOVED lines=12> */
.L_x_122:
[----:B------:R-:W-:Y:S05]  /*7b60*/  BSYNC B1 ;  /* 0x0000000000017941 */ /* 0x000fea0003800000 */
.L_x_121:
        /* <DEDUP_REMOVED lines=12> */
.L_x_124:
[----:B------:R-:W-:Y:S05]  /*7c30*/  BSYNC B1 ;  /* 0x0000000000017941 */ /* 0x000fea0003800000 */
.L_x_123:
        /* <DEDUP_REMOVED lines=12> */
.L_x_126:
[----:B------:R-:W-:Y:S05]  /*7d00*/  BSYNC B1 ;  /* 0x0000000000017941 */ /* 0x000fea0003800000 */
.L_x_125:
        /* <DEDUP_REMOVED lines=12> */
.L_x_128:
[----:B------:R-:W-:Y:S05]  /*7dd0*/  BSYNC B1 ;  /* 0x0000000000017941 */ /* 0x000fea0003800000 */
.L_x_127:
        /* <DEDUP_REMOVED lines=12> */
.L_x_130:
[----:B------:R-:W-:Y:S05]  /*7ea0*/  BSYNC B1 ;  /* 0x0000000000017941 */ /* 0x000fea0003800000 */
.L_x_129:
        /* <DEDUP_REMOVED lines=12> */
.L_x_132:
[----:B------:R-:W-:Y:S05]  /*7f70*/  BSYNC B1 ;  /* 0x0000000000017941 */ /* 0x000fea0003800000 */
.L_x_131:
        /* <DEDUP_REMOVED lines=12> */
.L_x_134:
[----:B------:R-:W-:Y:S05]  /*8040*/  BSYNC B1 ;  /* 0x0000000000017941 */ /* 0x000fea0003800000 */
.L_x_133:
        /* <DEDUP_REMOVED lines=12> */
.L_x_136:
[----:B------:R-:W-:Y:S05]  /*8110*/  BSYNC B1 ;  /* 0x0000000000017941 */ /* 0x000fea0003800000 */
.L_x_135:
        /* <DEDUP_REMOVED lines=12> */
.L_x_138:
[----:B------:R-:W-:Y:S05]  /*81e0*/  BSYNC B1 ;  /* 0x0000000000017941 */ /* 0x000fea0003800000 */
.L_x_137:
        /* <DEDUP_REMOVED lines=12> */
.L_x_140:
[----:B------:R-:W-:Y:S05]  /*82b0*/  BSYNC B1 ;  /* 0x0000000000017941 */ /* 0x000fea0003800000 */
.L_x_139:
        /* <DEDUP_REMOVED lines=12> */
.L_x_142:
[----:B------:R-:W-:Y:S05]  /*8380*/  BSYNC B1 ;  /* 0x0000000000017941 */ /* 0x000fea0003800000 */
.L_x_141:
        /* <DEDUP_REMOVED lines=12> */
.L_x_144:
[----:B------:R-:W-:Y:S05]  /*8450*/  BSYNC B1 ;  /* 0x0000000000017941 */ /* 0x000fea0003800000 */
.L_x_143:
        /* <DEDUP_REMOVED lines=12> */
.L_x_146:
[----:B------:R-:W-:Y:S05]  /*8520*/  BSYNC B1 ;  /* 0x0000000000017941 */ /* 0x000fea0003800000 */
.L_x_145:
        /* <DEDUP_REMOVED lines=12> */
.L_x_148:
[----:B------:R-:W-:Y:S05]  /*85f0*/  BSYNC B1 ;  /* 0x0000000000017941 */ /* 0x000fea0003800000 */
.L_x_147:
        /* <DEDUP_REMOVED lines=12> */
.L_x_150:
[----:B------:R-:W-:Y:S05]  /*86c0*/  BSYNC B1 ;  /* 0x0000000000017941 */ /* 0x000fea0003800000 */
.L_x_149:
        /* <DEDUP_REMOVED lines=12> */
.L_x_152:
[----:B------:R-:W-:Y:S05]  /*8790*/  BSYNC B1 ;  /* 0x0000000000017941 */ /* 0x000fea0003800000 */
.L_x_151:
        /* <DEDUP_REMOVED lines=12> */
.L_x_154:
[----:B------:R-:W-:Y:S05]  /*8860*/  BSYNC B1 ;  /* 0x0000000000017941 */ /* 0x000fea0003800000 */
.L_x_153:
        /* <DEDUP_REMOVED lines=12> */
.L_x_156:
[----:B------:R-:W-:Y:S05]  /*8930*/  BSYNC B1 ;  /* 0x0000000000017941 */ /* 0x000fea0003800000 */
.L_x_155:
[----:B-----5:R-:W-:Y:S01]  /*8940*/  LOP3.LUT R44, R44, 0xff, RZ, 0xc0, !PT ;  /* 0x000000ff2c2c7812 */ /* 0x020fe200078ec0ff */
[----:B------:R-:W-:Y:S01]  /*8950*/  BSSY B1, `(.L_x_157) ;  /* 0x000000b000017945 */ /* 0x000fe20003800000 */
[----:B------:R-:W-:Y:S02]  /*8960*/  ISETP.LT.OR P2, PT, R42, 0x79, !P1 ;  /* 0x000000792a00780c */ /* 0x000fe40004f41670 */
[----:B------:R-:W-:Y:S02]  /*8970*/  F2FP.F16.E5M2.UNPACK_B R44, R44 ;  /* 0x0000002cff2c723e */ /* 0x000fe400020004ff */
[----:B0--3--:R-:W-:-:S03]  /*8980*/  PRMT R32, RZ, 0x7610, R32 ;  /* 0x00007610ff207816 */ /* 0x009fc60000000020 */
[----:B------:R-:W-:-:S05]  /*8990*/  HADD2.F32 R44, -RZ, R44.H0_H0 ;  /* 0x2000002cff2c7230 */ /* 0x000fca0000004100 */
[----:B------:R-:W-:-:S04]  /*89a0*/  FMUL R44, R44, UR21 ;  /* 0x000000152c2c7c20 */ /* 0x000fc80008400000 */
[----:B------:R-:W-:-:S05]  /*89b0*/  FFMA R44, R167, UR20, R44 ;  /* 0x00000014a72c7c23 */ /* 0x000fca000800002c */
[----:B------:R-:W-:-:S05]  /*89c0*/  F2FP.SATFINITE.E5M2.F32.PACK_AB_MERGE_C R33, RZ, R44, RZ ;  /* 0x0000002cff21723e */ /* 0x000fca00048060ff */
[----:B------:R0:W-:Y:S01]  /*89d0*/  @!P0 STG.E.U8 desc[UR14][R24.64+0x79], R33 ;  /* 0x0000792118008986 */ /* 0x0001e2000c10110e */
[----:B------:R-:W-:Y:S05]  /*89e0*/  @P2 BRA `(.L_x_158) ;  /* 0x0000000000042947 */ /* 0x000fea0003800000 */
[----:B------:R3:W5:Y:S02]  /*89f0*/  LDG.E.U8 R32, desc[UR14][R34.64+0x78] ;  /* 0x0000780e22207981 */ /* 0x000764000c1e1100 */
.L_x_158:
[----:B------:R-:W-:Y:S05]  /*8a00*/  BSYNC B1 ;  /* 0x0000000000017941 */ /* 0x000fea0003800000 */
.L_x_157:
[----:B-----5:R-:W-:Y:S01]  /*8a10*/  LOP3.LUT R32, R32, 0xff, RZ, 0xc0, !PT ;  /* 0x000000ff20207812 */ /* 0x020fe200078ec0ff */
[----:B------:R-:W-:Y:S01]  /*8a20*/  BSSY B1, `(.L_x_159) ;  /* 0x000000b000017945 */ /* 0x000fe20003800000 */
[----:B------:R-:W-:Y:S02]  /*8a30*/  ISETP.LT.OR P1, PT, R42, 0x7a, !P1 ;  /* 0x0000007a2a00780c */ /* 0x000fe40004f21670 */
[----:B------:R-:W-:Y:S02]  /*8a40*/  F2FP.F16.E5M2.UNPACK_B R32, R32 ;  /* 0x00000020ff20723e */ /* 0x000fe400020004ff */
[----:B0-2---:R-:W-:-:S03]  /*8a50*/  PRMT R24, RZ, 0x7610, R24 ;  /* 0x00007610ff187816 */ /* 0x005fc60000000018 */
[----:B------:R-:W-:-:S05]  /*8a60*/  HADD2.F32 R32, -RZ, R32.H0_H0 ;  /* 0x20000020ff207230 */ /* 0x000fca0000004100 */
[----:B------:R-:W-:-:S04]  /*8a70*/  FMUL R25, R32, UR21 ;  /* 0x0000001520197c20 */ /* 0x000fc80008400000 */
[----:B------:R-:W-:-:S05]  /*8a80*/  FFMA R25, R166, UR20, R25 ;  /* 0x00000014a6197c23 */ /* 0x000fca0008000019 */
[----:B------:R-:W-:-:S05]  /*8a90*/  F2FP.SATFINITE.E5M2.F32.PACK_AB_MERGE_C R25, RZ, R25, RZ ;  /* 0x00000019ff19723e */ /* 0x000fca00048060ff */
[----:B------:R0:W-:Y:S01]  /*8aa0*/  @!P2 STG.E.U8 desc[UR14][R26.64+0x78], R25 ;  /* 0x000078191a00a986 */ /* 0x0001e2000c10110e */
[----:B------:R-:W-:Y:S05]  /*8ab0*/  @P1 BRA `(.L_x_160) ;  /* 0x0000000000041947 */ /* 0x000fea0003800000 */
[----:B------:R2:W5:Y:S02]  /*8ac0*/  LDG.E.U8 R24, desc[UR14][R34.64+0x79] ;  /* 0x0000790e22187981 */ /* 0x000564000c1e1100 */
.L_x_160:
[----:B------:R-:W-:Y:S05]  /*8ad0*/  BSYNC B1 ;  /* 0x0000000000017941 */ /* 0x000fea0003800000 */
.L_x_159:
[----:B-----5:R-:W-:Y:S01]  /*8ae0*/  LOP3.LUT R24, R24, 0xff, RZ, 0xc0, !PT ;  /* 0x000000ff18187812 */ /* 0x020fe200078ec0ff */
[----:B------:R-:W-:Y:S01]  /*8af0*/  BSSY B1, `(.L_x_161) ;  /* 0x0000013000017945 */ /* 0x000fe20003800000 */
[----:B------:R-:W-:Y:S02]  /*8b00*/  IADD3 R33, P0, R43, 0x80, RZ ;  /* 0x000000802b217810 */ /* 0x000fe40007f1e0ff */
[----:B------:R-:W-:-:S03]  /*8b10*/  F2FP.F16.E5M2.UNPACK_B R24, R24 ;  /* 0x00000018ff18723e */ /* 0x000fc600020004ff */
[----:B0-----:R-:W-:Y:S01]  /*8b20*/  IMAD.X R25, RZ, RZ, R39, P0 ;  /* 0x000000ffff197224 */ /* 0x001fe200000e0627 */
[----:B------:R-:W-:Y:S01]  /*8b30*/  ISETP.GE.AND P0, PT, R41, 0x81, PT ;  /* 0x000000812900780c */ /* 0x000fe20003f06270 */
[----:B------:R-:W-:Y:S02]  /*8b40*/  HADD2.F32 R24, -RZ, R24.H0_H0 ;  /* 0x20000018ff187230 */ /* 0x000fe40000004100 */
[----:B--234-:R-:W-:Y:S01]  /*8b50*/  IMAD R34, R25, UR6, RZ ;  /* 0x0000000619227c24 */ /* 0x01cfe2000f8e02ff */
        /* <DEDUP_REMOVED lines=12> */
.L_x_162:
[----:B------:R-:W-:Y:S05]  /*8c20*/  BSYNC B1 ;  /* 0x0000000000017941 */ /* 0x000fea0003800000 */
.L_x_161:
[----:B-----5:R-:W-:Y:S01]  /*8c30*/  LOP3.LUT R32, R32, 0xff, RZ, 0xc0, !PT ;  /* 0x000000ff20207812 */ /* 0x020fe200078ec0ff */
[----:B------:R-:W-:Y:S01]  /*8c40*/  BSSY B1, `(.L_x_163) ;  /* 0x000000b000017945 */ /* 0x000fe20003800000 */
[----:B------:R-:W-:Y:S02]  /*8c50*/  ISETP.LT.OR P2, PT, R42, 0x2, !P0 ;  /* 0x000000022a00780c */ /* 0x000fe40004741670 */
[----:B------:R-:W-:Y:S02]  /*8c60*/  F2FP.F16.E5M2.UNPACK_B R32, R32 ;  /* 0x00000020ff20723e */ /* 0x000fe400020004ff */
[----:B0-----:R-:W-:-:S03]  /*8c70*/  PRMT R26, RZ, 0x7610, R26 ;  /* 0x00007610ff1a7816 */ /* 0x001fc6000000001a */
[----:B------:R-:W-:-:S05]  /*8c80*/  HADD2.F32 R32, -RZ, R32.H0_H0 ;  /* 0x20000020ff207230 */ /* 0x000fca0000004100 */
[----:B------:R-:W-:-:S04]  /*8c90*/  FMUL R27, R32, UR21 ;  /* 0x00000015201b7c20 */ /* 0x000fc80008400000 */
[----:B------:R-:W-:-:S05]  /*8ca0*/  FFMA R27, R164, UR20, R27 ;  /* 0x00000014a41b7c23 */ /* 0x000fca000800001b */
[----:B------:R-:W-:-:S05]  /*8cb0*/  F2FP.SATFINITE.E5M2.F32.PACK_AB_MERGE_C R27, RZ, R27, RZ ;  /* 0x0000001bff1b723e */ /* 0x000fca00048060ff */
[----:B------:R0:W-:Y:S01]  /*8cc0*/  @!P3 STG.E.U8 desc[UR14][R28.64], R27 ;  /* 0x0000001b1c00b986 */ /* 0x0001e2000c10110e */
[----:B------:R-:W-:Y:S05]  /*8cd0*/  @P2 BRA `(.L_x_164) ;  /* 0x0000000000042947 */ /* 0x000fea0003800000 */
[----:B------:R3:W5:Y:S02]  /*8ce0*/  LDG.E.U8 R26, desc[UR14][R24.64+0x1] ;  /* 0x0000010e181a7981 */ /* 0x000764000c1e1100 */
.L_x_164:
[----:B------:R-:W-:Y:S05]  /*8cf0*/  BSYNC B1 ;  /* 0x0000000000017941 */ /* 0x000fea0003800000 */
.L_x_163:
[----:B-----5:R-:W-:Y:S01]  /*8d00*/  LOP3.LUT R26, R26, 0xff, RZ, 0xc0, !PT ;  /* 0x000000ff1a1a7812 */ /* 0x020fe200078ec0ff */
[----:B------:R-:W-:Y:S01]  /*8d10*/  BSSY B1, `(.L_x_165) ;  /* 0x0000013000017945 */ /* 0x000fe20003800000 */
[----:B------:R-:W-:Y:S02]  /*8d20*/  IADD3 R43, P1, R43, 0x88, RZ ;  /* 0x000000882b2b7810 */ /* 0x000fe40007f3e0ff */
[----:B------:R-:W-:Y:S02]  /*8d30*/  F2FP.F16.E5M2.UNPACK_B R26, R26 ;  /* 0x0000001aff1a723e */ /* 0x000fe400020004ff */
[----:B------:R-:W-:Y:S01]  /*8d40*/  PRMT R32, RZ, 0x7610, R32 ;  /* 0x00007610ff207816 */ /* 0x000fe20000000020 */
[----:B------:R-:W-:Y:S01]  /*8d50*/  IMAD.X R38, RZ, RZ, R39, P1 ;  /* 0x000000ffff267224 */ /* 0x000fe200008e0627 */
[----:B------:R-:W-:Y:S01]  /*8d60*/  ISETP.GE.AND P1, PT, R41, 0x89, PT ;  /* 0x000000892900780c */ /* 0x000fe20003f26270 */
[----:B------:R-:W-:Y:S02]  /*8d70*/  HADD2.F32 R26, -RZ, R26.H0_H0 ;  /* 0x2000001aff1a7230 */ /* 0x000fe40000004100 */
[----:B------:R-:W-:Y:S01]  /*8d80*/  IMAD R38, R38, UR6, RZ ;  /* 0x0000000626267c24 */ /* 0x000fe2000f8e02ff */
[----:B------:R-:W-:Y:S01]  /*8d90*/  ISETP.LT.OR P5, PT, R42, 0x1, !P1 ;  /* 0x000000012a00780c */ /* 0x000fe20004fa1670 */
[----:B------:R-:W-:-:S04]  /*8da0*/  IMAD.WIDE.U32 R36, R43, UR6, R36 ;  /* 0x000000062b247c25 */ /* 0x000fc8000f8e0024 */
[----:B------:R-:W-:Y:S01]  /*8db0*/  FMUL R26, R26, UR21 ;  /* 0x000000151a1a7c20 */ /* 0x000fe20008400000 */
[----:B------:R-:W-:-:S03]  /*8dc0*/  IMAD R43, R43, UR7, R38 ;  /* 0x000000072b2b7c24 */ /* 0x000fc6000f8e0226 */
[----:B------:R-:W-:Y:S01]  /*8dd0*/  FFMA R163, R163, UR20, R26 ;  /* 0x00000014a3a37c23 */ /* 0x000fe2000800001a */
[----:B------:R-:W-:-:S04]  /*8de0*/  IADD3 R26, P3, R36, UR10, RZ ;  /* 0x0000000a241a7c10 */ /* 0x000fc8000ff7e0ff */
[----:B------:R-:W-:Y:S02]  /*8df0*/  F2FP.SATFINITE.E5M2.F32.PACK_AB_MERGE_C R163, RZ, R163, RZ ;  /* 0x000000a3ffa3723e */ /* 0x000fe400048060ff */
[----:B0-----:R-:W-:-:S03]  /*8e00*/  IADD3.X R27, R37, UR11, R43, P3, !PT ;  /* 0x0000000b251b7c10 */ /* 0x001fc60009ffe42b */
[----:B------:R0:W-:Y:S01]  /*8e10*/  @!P2 STG.E.U8 desc[UR14][R28.64+0x1], R163 ;  /* 0x000001a31c00a986 */ /* 0x0001e2000c10110e */
[----:B------:R-:W-:Y:S05]  /*8e20*/  @P5 BRA `(.L_x_166) ;  /* 0x0000000000045947 */ /* 0x000fea0003800000 */
[----:B------:R4:W5:Y:S02]  /*8e30*/  LDG.E.U8 R32, desc[UR14][R26.64] ;  /* 0x0000000e1a207981 */ /* 0x000964000c1e1100 */
.L_x_166:
[----:B------:R-:W-:Y:S05]  /*8e40*/  BSYNC B1 ;  /* 0x0000000000017941 */ /* 0x000fea0003800000 */
.L_x_165:
        /* <DEDUP_REMOVED lines=12> */
.L_x_168:
[----:B------:R-:W-:Y:S05]  /*8f10*/  BSYNC B1 ;  /* 0x0000000000017941 */ /* 0x000fea0003800000 */
.L_x_167:
        /* <DEDUP_REMOVED lines=12> */
.L_x_170:
[----:B------:R-:W-:Y:S05]  /*8fe0*/  BSYNC B1 ;  /* 0x0000000000017941 */ /* 0x000fea0003800000 */
.L_x_169:
        /* <DEDUP_REMOVED lines=12> */
.L_x_172:
[----:B------:R-:W-:Y:S05]  /*90b0*/  BSYNC B1 ;  /* 0x0000000000017941 */ /* 0x000fea0003800000 */
.L_x_171:
        /* <DEDUP_REMOVED lines=12> */
.L_x_174:
[----:B------:R-:W-:Y:S05]  /*9180*/  BSYNC B1 ;  /* 0x0000000000017941 */ /* 0x000fea0003800000 */
.L_x_173:
        /* <DEDUP_REMOVED lines=12> */
.L_x_176:
[----:B------:R-:W-:Y:S05]  /*9250*/  BSYNC B1 ;  /* 0x0000000000017941 */ /* 0x000fea0003800000 */
.L_x_175:
        /* <DEDUP_REMOVED lines=12> */
.L_x_178:
[----:B------:R-:W-:Y:S05]  /*9320*/  BSYNC B1 ;  /* 0x0000000000017941 */ /* 0x000fea0003800000 */
.L_x_177:
        /* <DEDUP_REMOVED lines=12> */
.L_x_180:
[----:B------:R-:W-:Y:S05]  /*93f0*/  BSYNC B1 ;  /* 0x0000000000017941 */ /* 0x000fea0003800000 */
.L_x_179:
        /* <DEDUP_REMOVED lines=12> */
.L_x_182:
[----:B------:R-:W-:Y:S05]  /*94c0*/  BSYNC B1 ;  /* 0x0000000000017941 */ /* 0x000fea0003800000 */
.L_x_181:
        /* <DEDUP_REMOVED lines=12> */
.L_x_184:
[----:B------:R-:W-:Y:S05]  /*9590*/  BSYNC B1 ;  /* 0x0000000000017941 */ /* 0x000fea0003800000 */
.L_x_183:
        /* <DEDUP_REMOVED lines=12> */
.L_x_186:
[----:B------:R-:W-:Y:S05]  /*9660*/  BSYNC B1 ;  /* 0x0000000000017941 */ /* 0x000fea0003800000 */
.L_x_185:
        /* <DEDUP_REMOVED lines=12> */
.L_x_188:
[----:B------:R-:W-:Y:S05]  /*9730*/  BSYNC B1 ;  /* 0x0000000000017941 */ /* 0x000fea0003800000 */
.L_x_187:
[----:B-----5:R-:W-:Y:S01]  /*9740*/  LOP3.LUT R32, R32, 0xff, RZ, 0xc0, !PT ;  /* 0x000000ff20207812 */ /* 0x020fe200078ec0ff */
[----:B------:R-:W-:Y:S01]  /*9750*/  BSSY B1, `(.L_x_189) ;  /* 0x000000b000017945 */ /* 0x000fe20003800000 */
[----:B------:R-:W-:Y:S02]  /*9760*/  ISETP.LT.OR P3, PT, R42, 0x19, !P1 ;  /* 0x000000192a00780c */ /* 0x000fe40004f61670 */
[----:B------:R-:W-:-:S05]  /*9770*/  F2FP.F16.E5M2.UNPACK_B R32, R32 ;  /* 0x00000020ff20723e */ /* 0x000fca00020004ff */
[----:B------:R-:W-:-:S05]  /*9780*/  HADD2.F32 R32, -RZ, R32.H0_H0 ;  /* 0x20000020ff207230 */ /* 0x000fca0000004100 */
[----:B------:R-:W-:-:S04]  /*9790*/  FMUL R32, R32, UR21 ;  /* 0x0000001520207c20 */ /* 0x000fc80008400000 */
[----:B------:R-:W-:Y:S01]  /*97a0*/  FFMA R32, R23, UR20, R32 ;  /* 0x0000001417207c23 */ /* 0x000fe20008000020 */
[----:B------:R-:W-:-:S04]  /*97b0*/  PRMT R23, RZ, 0x7610, R23 ;  /* 0x00007610ff177816 */ /* 0x000fc80000000017 */
[----:B0-----:R-:W-:-:S05]  /*97c0*/  F2FP.SATFINITE.E5M2.F32.PACK_AB_MERGE_C R33, RZ, R32, RZ ;  /* 0x00000020ff21723e */ /* 0x001fca00048060ff */
[----:B------:R0:W-:Y:S01]  /*97d0*/  @!P2 STG.E.U8 desc[UR14][R28.64+0x19], R33 ;  /* 0x000019211c00a986 */ /* 0x0001e2000c10110e */
[----:B------:R-:W-:Y:S05]  /*97e0*/  @P3 BRA `(.L_x_190) ;  /* 0x0000000000043947 */ /* 0x000fea0003800000 */
[----:B------:R0:W5:Y:S02]  /*97f0*/  LDG.E.U8 R23, desc[UR14][R26.64+0x18] ;  /* 0x0000180e1a177981 */ /* 0x000164000c1e1100 */
.L_x_190:
[----:B------:R-:W-:Y:S05]  /*9800*/  BSYNC B1 ;  /* 0x0000000000017941 */ /* 0x000fea0003800000 */
.L_x_189:
        /* <DEDUP_REMOVED lines=8> */
[----:B------:R-:W-:-:S05]  /*9890*/  F2FP.SATFINITE.E5M2.F32.PACK_AB_MERGE_C R23, RZ, R23, RZ ;  /* 0x00000017ff17723e */ /* 0x000fca00048060ff */
[----:B------:R0:W-:Y:S01]  /*98a0*/  @!P3 STG.E.U8 desc[UR14][R30.64+0x18], R23 ;  /* 0x000018171e00b986 */ /* 0x0001e2000c10110e */
[----:B------:R-:W-:Y:S05]  /*98b0*/  @P2 BRA `(.L_x_192) ;  /* 0x0000000000042947 */ /* 0x000fea0003800000 */
[----:B------:R0:W5:Y:S02]  /*98c0*/  LDG.E.U8 R22, desc[UR14][R26.64+0x19] ;  /* 0x0000190e1a167981 */ /* 0x000164000c1e1100 */
.L_x_192:
[----:B------:R-:W-:Y:S05]  /*98d0*/  BSYNC B1 ;  /* 0x0000000000017941 */ /* 0x000fea0003800000 */
.L_x_191:
        /* <DEDUP_REMOVED lines=12> */
.L_x_194:
[----:B------:R-:W-:Y:S05]  /*99a0*/  BSYNC B1 ;  /* 0x0000000000017941 */ /* 0x000fea0003800000 */
.L_x_193:
        /* <DEDUP_REMOVED lines=12> */
.L_x_196:
[----:B------:R-:W-:Y:S05]  /*9a70*/  BSYNC B1 ;  /* 0x0000000000017941 */ /* 0x000fea0003800000 */
.L_x_195:
        /* <DEDUP_REMOVED lines=12> */
.L_x_198:
[----:B------:R-:W-:Y:S05]  /*9b40*/  BSYNC B1 ;  /* 0x0000000000017941 */ /* 0x000fea0003800000 */
.L_x_197:
        /* <DEDUP_REMOVED lines=12> */
.L_x_200:
[----:B------:R-:W-:Y:S05]  /*9c10*/  BSYNC B1 ;  /* 0x0000000000017941 */ /* 0x000fea0003800000 */
.L_x_199:
        /* <DEDUP_REMOVED lines=12> */
.L_x_202:
[----:B------:R-:W-:Y:S05]  /*9ce0*/  BSYNC B1 ;  /* 0x0000000000017941 */ /* 0x000fea0003800000 */
.L_x_201:
        /* <DEDUP_REMOVED lines=12> */
.L_x_204:
[----:B------:R-:W-:Y:S05]  /*9db0*/  BSYNC B1 ;  /* 0x0000000000017941 */ /* 0x000fea0003800000 */
.L_x_203:
        /* <DEDUP_REMOVED lines=12> */
.L_x_206:
[----:B------:R-:W-:Y:S05]  /*9e80*/  BSYNC B1 ;  /* 0x0000000000017941 */ /* 0x000fea0003800000 */
.L_x_205:
        /* <DEDUP_REMOVED lines=12> */
.L_x_208:
[----:B------:R-:W-:Y:S05]  /*9f50*/  BSYNC B1 ;  /* 0x0000000000017941 */ /* 0x000fea0003800000 */
.L_x_207:
        /* <DEDUP_REMOVED lines=12> */
.L_x_210:
[----:B------:R-:W-:Y:S05]  /*a020*/  BSYNC B1 ;  /* 0x0000000000017941 */ /* 0x000fea0003800000 */
.L_x_209:
        /* <DEDUP_REMOVED lines=12> */
.L_x_212:
[----:B------:R-:W-:Y:S05]  /*a0f0*/  BSYNC B1 ;  /* 0x0000000000017941 */ /* 0x000fea0003800000 */
.L_x_211:
        /* <DEDUP_REMOVED lines=12> */
.L_x_214:
[----:B------:R-:W-:Y:S05]  /*a1c0*/  BSYNC B1 ;  /* 0x0000000000017941 */ /* 0x000fea0003800000 */
.L_x_213:
        /* <DEDUP_REMOVED lines=12> */
.L_x_216:
[----:B------:R-:W-:Y:S05]  /*a290*/  BSYNC B1 ;  /* 0x0000000000017941 */ /* 0x000fea0003800000 */
.L_x_215:
        /* <DEDUP_REMOVED lines=12> */
.L_x_218:
[----:B------:R-:W-:Y:S05]  /*a360*/  BSYNC B1 ;  /* 0x0000000000017941 */ /* 0x000fea0003800000 */
.L_x_217:
        /* <DEDUP_REMOVED lines=12> */
.L_x_220:
[----:B------:R-:W-:Y:S05]  /*a430*/  BSYNC B1 ;  /* 0x0000000000017941 */ /* 0x000fea0003800000 */
.L_x_219:
        /* <DEDUP_REMOVED lines=12> */
.L_x_222:
[----:B------:R-:W-:Y:S05]  /*a500*/  BSYNC B1 ;  /* 0x0000000000017941 */ /* 0x000fea0003800000 */
.L_x_221:
        /* <DEDUP_REMOVED lines=12> */
.L_x_224:
[----:B------:R-:W-:Y:S05]  /*a5d0*/  BSYNC B1 ;  /* 0x0000000000017941 */ /* 0x000fea0003800000 */
.L_x_223:
        /* <DEDUP_REMOVED lines=12> */
.L_x_226:
[----:B------:R-:W-:Y:S05]  /*a6a0*/  BSYNC B1 ;  /* 0x0000000000017941 */ /* 0x000fea0003800000 */
.L_x_225:
        /* <DEDUP_REMOVED lines=12> */
.L_x_228:
[----:B------:R-:W-:Y:S05]  /*a770*/  BSYNC B1 ;  /* 0x0000000000017941 */ /* 0x000fea0003800000 */
.L_x_227:
        /* <DEDUP_REMOVED lines=12> */
.L_x_230:
[----:B------:R-:W-:Y:S05]  /*a840*/  BSYNC B1 ;  /* 0x0000000000017941 */ /* 0x000fea0003800000 */
.L_x_229:
        /* <DEDUP_REMOVED lines=12> */
.L_x_232:
[----:B------:R-:W-:Y:S05]  /*a910*/  BSYNC B1 ;  /* 0x0000000000017941 */ /* 0x000fea0003800000 */
.L_x_231:
[----:B-----5:R-:W-:Y:S01]  /*a920*/  LOP3.LUT R2, R2, 0xff, RZ, 0xc0, !PT ;  /* 0x000000ff02027812 */ /* 0x020fe200078ec0ff */
[----:B------:R-:W-:Y:S01]  /*a930*/  BSSY B1, `(.L_x_233) ;  /* 0x000000b000017945 */ /* 0x000fe20003800000 */
[----:B------:R-:W-:Y:S02]  /*a940*/  ISETP.LT.OR P3, PT, R42, 0x49, !P0 ;  /* 0x000000492a00780c */ /* 0x000fe40004761670 */
[----:B------:R-:W-:-:S05]  /*a950*/  F2FP.F16.E5M2.UNPACK_B R2, R2 ;  /* 0x00000002ff02723e */ /* 0x000fca00020004ff */
[----:B------:R-:W-:-:S05]  /*a960*/  HADD2.F32 R2, -RZ, R2.H0_H0 ;  /* 0x20000002ff027230 */ /* 0x000fca0000004100 */
[----:B0-----:R-:W-:-:S04]  /*a970*/  FMUL R3, R2, UR21 ;  /* 0x0000001502037c20 */ /* 0x001fc80008400000 */
[----:B------:R-:W-:Y:S01]  /*a980*/  FFMA R3, R0, UR20, R3 ;  /* 0x0000001400037c23 */ /* 0x000fe20008000003 */
[----:B------:R-:W-:-:S04]  /*a990*/  PRMT R0, RZ, 0x7610, R0 ;  /* 0x00007610ff007816 */ /* 0x000fc80000000000 */
[----:B------:R-:W-:-:S05]  /*a9a0*/  F2FP.SATFINITE.E5M2.F32.PACK_AB_MERGE_C R3, RZ, R3, RZ ;  /* 0x00000003ff03723e */ /* 0x000fca00048060ff */
[----:B------:R0:W-:Y:S01]  /*a9b0*/  @!P2 STG.E.U8 desc[UR14][R30.64+0x41], R3 ;  /* 0x000041031e00a986 */ /* 0x0001e2000c10110e */
[----:B------:R-:W-:Y:S05]  /*a9c0*/  @P3 BRA `(.L_x_234) ;  /* 0x0000000000043947 */ /* 0x000fea0003800000 */
[----:B------:R0:W5:Y:S02]  /*a9d0*/  LDG.E.U8 R0, desc[UR14][R24.64+0x48] ;  /* 0x0000480e18007981 */ /* 0x000164000c1e1100 */
.L_x_234:
[----:B------:R-:W-:Y:S05]  /*a9e0*/  BSYNC B1 ;  /* 0x0000000000017941 */ /* 0x000fea0003800000 */
.L_x_233:
[----:B------:R-:W2:Y:S01]  /*a9f0*/  LDL.LU R2, [R1] ;  /* 0x0000000001027983 */ /* 0x000ea20000300800 */
[----:B-----5:R-:W-:Y:S01]  /*aa00*/  LOP3.LUT R0, R0, 0xff, RZ, 0xc0, !PT ;  /* 0x000000ff00007812 */ /* 0x020fe200078ec0ff */
[----:B------:R-:W-:Y:S01]  /*aa10*/  BSSY B1, `(.L_x_235) ;  /* 0x000000b000017945 */ /* 0x000fe20003800000 */
[----:B------:R-:W-:Y:S02]  /*aa20*/  ISETP.LT.OR P2, PT, R42, 0x4a, !P0 ;  /* 0x0000004a2a00780c */ /* 0x000fe40004741670 */
[----:B------:R-:W-:-:S05]  /*aa30*/  F2FP.F16.E5M2.UNPACK_B R0, R0 ;  /* 0x00000000ff00723e */ /* 0x000fca00020004ff */
[----:B------:R-:W-:-:S05]  /*aa40*/  HADD2.F32 R0, -RZ, R0.H0_H0 ;  /* 0x20000000ff007230 */ /* 0x000fca0000004100 */
[----:B------:R-:W-:-:S04]  /*aa50*/  FMUL R0, R0, UR21 ;  /* 0x0000001500007c20 */ /* 0x000fc80008400000 */
[----:B--2---:R-:W-:-:S05]  /*aa60*/  FFMA R0, R2, UR20, R0 ;  /* 0x0000001402007c23 */ /* 0x004fca0008000000 */
[----:B0-----:R-:W-:Y:S02]  /*aa70*/  F2FP.SATFINITE.E5M2.F32.PACK_AB_MERGE_C R3, RZ, R0, RZ ;  /* 0x00000000ff03723e */ /* 0x001fe400048060ff */
[----:B------:R-:W-:-:S03]  /*aa80*/  PRMT R0, RZ, 0x7610, R0 ;  /* 0x00007610ff007816 */ /* 0x000fc60000000000 */
[----:B------:R0:W-:Y:S01]  /*aa90*/  @!P3 STG.E.U8 desc[UR14][R28.64+0x48], R3 ;  /* 0x000048031c00b986 */ /* 0x0001e2000c10110e */
[----:B------:R-:W-:Y:S05]  /*aaa0*/  @P2 BRA `(.L_x_236) ;  /* 0x0000000000042947 */ /* 0x000fea0003800000 */
[----:B------:R2:W5:Y:S02]  /*aab0*/  LDG.E.U8 R0, desc[UR14][R24.64+0x49] ;  /* 0x0000490e18007981 */ /* 0x000564000c1e1100 */
.L_x_236:
[----:B------:R-:W-:Y:S05]  /*aac0*/  BSYNC B1 ;  /* 0x0000000000017941 */ /* 0x000fea0003800000 */
.L_x_235:
[----:B------:R-:W3:Y:S01]  /*aad0*/  LDL.LU R2, [R1+0x4] ;  /* 0x0000040001027983 */ /* 0x000ee20000300800 */
[----:B-----5:R-:W-:Y:S01]  /*aae0*/  LOP3.LUT R0, R0, 0xff, RZ, 0xc0, !PT ;  /* 0x000000ff00007812 */ /* 0x020fe200078ec0ff */
[----:B------:R-:W-:Y:S01]  /*aaf0*/  BSSY B1, `(.L_x_237) ;  /* 0x000000b000017945 */ /* 0x000fe20003800000 */
[----:B------:R-:W-:Y:S02]  /*ab00*/  ISETP.LT.OR P3, PT, R42, 0x49, !P1 ;  /* 0x000000492a00780c */ /* 0x000fe40004f61670 */
[----:B------:R-:W-:-:S05]  /*ab10*/  F2FP.F16.E5M2.UNPACK_B R0, R0 ;  /* 0x00000000ff00723e */ /* 0x000fca00020004ff */
[----:B------:R-:W-:-:S05]  /*ab20*/  HADD2.F32 R0, -RZ, R0.H0_H0 ;  /* 0x20000000ff007230 */ /* 0x000fca0000004100 */
[----:B------:R-:W-:-:S04]  /*ab30*/  FMUL R0, R0, UR21 ;  /* 0x0000001500007c20 */ /* 0x000fc80008400000 */
[----:B---3--:R-:W-:-:S05]  /*ab40*/  FFMA R0, R2, UR20, R0 ;  /* 0x0000001402007c23 */ /* 0x008fca0008000000 */
[----:B0-----:R-:W-:Y:S02]  /*ab50*/  F2FP.SATFINITE.E5M2.F32.PACK_AB_MERGE_C R3, RZ, R0, RZ ;  /* 0x00000000ff03723e */ /* 0x001fe400048060ff */
[----:B------:R-:W-:-:S03]  /*ab60*/  PRMT R0, RZ, 0x7610, R0 ;  /* 0x00007610ff007816 */ /* 0x000fc60000000000 */
[----:B------:R0:W-:Y:S01]  /*ab70*/  @!P2 STG.E.U8 desc[UR14][R28.64+0x49], R3 ;  /* 0x000049031c00a986 */ /* 0x0001e2000c10110e */
[----:B------:R-:W-:Y:S05]  /*ab80*/  @P3 BRA `(.L_x_238) ;  /* 0x0000000000043947 */ /* 0x000fea0003800000 */
[----:B------:R3:W5:Y:S02]  /*ab90*/  LDG.E.U8 R0, desc[UR14][R26.64+0x48] ;  /* 0x0000480e1a007981 */ /* 0x000764000c1e1100 */
.L_x_238:
[----:B------:R-:W-:Y:S05]  /*aba0*/  BSYNC B1 ;  /* 0x0000000000017941 */ /* 0x000fea0003800000 */
.L_x_237:
[----:B------:R-:W2:Y:S01]  /*abb0*/  LDL.LU R2, [R1+0x8] ;  /* 0x0000080001027983 */ /* 0x000ea20000300800 */
        /* <DEDUP_REMOVED lines=12> */
.L_x_240:
[----:B------:R-:W-:Y:S05]  /*ac80*/  BSYNC B1 ;  /* 0x0000000000017941 */ /* 0x000fea0003800000 */
.L_x_239:
        /* <DEDUP_REMOVED lines=13> */
.L_x_242:
[----:B------:R-:W-:Y:S05]  /*ad60*/  BSYNC B1 ;  /* 0x0000000000017941 */ /* 0x000fea0003800000 */
.L_x_241:
        /* <DEDUP_REMOVED lines=13> */
.L_x_244:
[----:B------:R-:W-:Y:S05]  /*ae40*/  BSYNC B1 ;  /* 0x0000000000017941 */ /* 0x000fea0003800000 */
.L_x_243:
        /* <DEDUP_REMOVED lines=13> */
.L_x_246:
[----:B------:R-:W-:Y:S05]  /*af20*/  BSYNC B1 ;  /* 0x0000000000017941 */ /* 0x000fea0003800000 */
.L_x_245:
        /* <DEDUP_REMOVED lines=13> */
.L_x_248:
[----:B------:R-:W-:Y:S05]  /*b000*/  BSYNC B1 ;  /* 0x0000000000017941 */ /* 0x000fea0003800000 */
.L_x_247:
        /* <DEDUP_REMOVED lines=13> */
.L_x_250:
[----:B------:R-:W-:Y:S05]  /*b0e0*/  BSYNC B1 ;  /* 0x0000000000017941 */ /* 0x000fea0003800000 */
.L_x_249:
        /* <DEDUP_REMOVED lines=13> */
.L_x_252:
[----:B------:R-:W-:Y:S05]  /*b1c0*/  BSYNC B1 ;  /* 0x0000000000017941 */ /* 0x000fea0003800000 */
.L_x_251:
        /* <DEDUP_REMOVED lines=13> */
.L_x_254:
[----:B------:R-:W-:Y:S05]  /*b2a0*/  BSYNC B1 ;  /* 0x0000000000017941 */ /* 0x000fea0003800000 */
.L_x_253:
        /* <DEDUP_REMOVED lines=13> */
.L_x_256:
[----:B------:R-:W-:Y:S05]  /*b380*/  BSYNC B1 ;  /* 0x0000000000017941 */ /* 0x000fea0003800000 */
.L_x_255:
        /* <DEDUP_REMOVED lines=13> */
.L_x_258:
[----:B------:R-:W-:Y:S05]  /*b460*/  BSYNC B1 ;  /* 0x0000000000017941 */ /* 0x000fea0003800000 */
.L_x_257:
        /* <DEDUP_REMOVED lines=13> */
.L_x_260:
[----:B------:R-:W-:Y:S05]  /*b540*/  BSYNC B1 ;  /* 0x0000000000017941 */ /* 0x000fea0003800000 */
.L_x_259:
        /* <DEDUP_REMOVED lines=13> */
.L_x_262:
[----:B------:R-:W-:Y:S05]  /*b620*/  BSYNC B1 ;  /* 0x0000000000017941 */ /* 0x000fea0003800000 */
.L_x_261:
        /* <DEDUP_REMOVED lines=13> */
.L_x_264:
[----:B------:R-:W-:Y:S05]  /*b700*/  BSYNC B1 ;  /* 0x0000000000017941 */ /* 0x000fea0003800000 */
.L_x_263:
        /* <DEDUP_REMOVED lines=13> */
.L_x_266:
[----:B------:R-:W-:Y:S05]  /*b7e0*/  BSYNC B1 ;  /* 0x0000000000017941 */ /* 0x000fea0003800000 */
.L_x_265:
        /* <DEDUP_REMOVED lines=13> */
.L_x_268:
[----:B------:R-:W-:Y:S05]  /*b8c0*/  BSYNC B1 ;  /* 0x0000000000017941 */ /* 0x000fea0003800000 */
.L_x_267:
        /* <DEDUP_REMOVED lines=13> */
.L_x_270:
[----:B------:R-:W-:Y:S05]  /*b9a0*/  BSYNC B1 ;  /* 0x0000000000017941 */ /* 0x000fea0003800000 */
.L_x_269:
        /* <DEDUP_REMOVED lines=13> */
.L_x_272:
[----:B------:R-:W-:Y:S05]  /*ba80*/  BSYNC B1 ;  /* 0x0000000000017941 */ /* 0x000fea0003800000 */
.L_x_271:
        /* <DEDUP_REMOVED lines=13> */
.L_x_274:
[----:B------:R-:W-:Y:S05]  /*bb60*/  BSYNC B1 ;  /* 0x0000000000017941 */ /* 0x000fea0003800000 */
.L_x_273:
        /* <DEDUP_REMOVED lines=13> */
.L_x_276:
[----:B------:R-:W-:Y:S05]  /*bc40*/  BSYNC B1 ;  /* 0x0000000000017941 */ /* 0x000fea0003800000 */
.L_x_275:
        /* <DEDUP_REMOVED lines=13> */
.L_x_278:
[----:B------:R-:W-:Y:S05]  /*bd20*/  BSYNC B1 ;  /* 0x0000000000017941 */ /* 0x000fea0003800000 */
.L_x_277:
        /* <DEDUP_REMOVED lines=13> */
.L_x_280:
[----:B------:R-:W-:Y:S05]  /*be00*/  BSYNC B1 ;  /* 0x0000000000017941 */ /* 0x000fea0003800000 */
.L_x_279:
        /* <DEDUP_REMOVED lines=13> */
.L_x_282:
[----:B------:R-:W-:Y:S05]  /*bee0*/  BSYNC B1 ;  /* 0x0000000000017941 */ /* 0x000fea0003800000 */
.L_x_281:
        /* <DEDUP_REMOVED lines=13> */
.L_x_284:
[----:B------:R-:W-:Y:S05]  /*bfc0*/  BSYNC B1 ;  /* 0x0000000000017941 */ /* 0x000fea0003800000 */
.L_x_283:
        /* <DEDUP_REMOVED lines=13> */
.L_x_286:
[----:B------:R-:W-:Y:S05]  /*c0a0*/  BSYNC B1 ;  /* 0x0000000000017941 */ /* 0x000fea0003800000 */
.L_x_285:
        /* <DEDUP_REMOVED lines=13> */
.L_x_288:
[----:B------:R-:W-:Y:S05]  /*c180*/  BSYNC B1 ;  /* 0x0000000000017941 */ /* 0x000fea0003800000 */
.L_x_287:
[----:B------:R-:W-:Y:S05]  /*c190*/  @P1 BRA `(.L_x_289) ;  /* 0x0000002000a41947 */ /* 0x000fea0003800000 */
[----:B------:R-:W2:Y:S01]  /*c1a0*/  LDL.LU R2, [R1+0x6c] ;  /* 0x00006c0001027983 */ /* 0x000ea20000300800 */
[----:B-----5:R-:W-:-:S04]  /*c1b0*/  LOP3.LUT R0, R0, 0xff, RZ, 0xc0, !PT ;  /* 0x000000ff00007812 */ /* 0x020fc800078ec0ff */
[----:B------:R-:W-:-:S05]  /*c1c0*/  F2FP.F16.E5M2.UNPACK_B R0, R0 ;  /* 0x00000000ff00723e */ /* 0x000fca00020004ff */
[----:B------:R-:W-:-:S05]  /*c1d0*/  HADD2.F32 R0, -RZ, R0.H0_H0 ;  /* 0x20000000ff007230 */ /* 0x000fca0000004100 */
[----:B------:R-:W-:-:S04]  /*c1e0*/  FMUL R0, R0, UR21 ;  /* 0x0000001500007c20 */ /* 0x000fc80008400000 */
[----:B--2---:R-:W-:-:S05]  /*c1f0*/  FFMA R0, R2, UR20, R0 ;  /* 0x0000001402007c23 */ /* 0x004fca0008000000 */
[----:B0-----:R-:W-:-:S05]  /*c200*/  F2FP.SATFINITE.E5M2.F32.PACK_AB_MERGE_C R3, RZ, R0, RZ ;  /* 0x00000000ff03723e */ /* 0x001fca00048060ff */
[----:B------:R0:W-:Y:S01]  /*c210*/  STG.E.U8 desc[UR14][R30.64+0x79], R3 ;  /* 0x000079031e007986 */ /* 0x0001e2000c10110e */
[----:B------:R-:W-:Y:S05]  /*c220*/  BRA `(.L_x_289) ;  /* 0x0000002000807947 */ /* 0x000fea0003800000 */
.L_x_32:
[----:B------:R-:W-:Y:S01]  /*c230*/  ISETP.GE.AND P3, PT, R41, 0x1, PT ;  /* 0x000000012900780c */ /* 0x000fe20003f66270 */
[----:B------:R-:W-:Y:S01]  /*c240*/  FMUL R227, R227, UR20 ;  /* 0x00000014e3e37c20 */ /* 0x000fe20008400000 */
[----:B------:R-:W-:Y:S01]  /*c250*/  ISETP.GE.AND P2, PT, R41, 0x9, PT ;  /* 0x000000092900780c */ /* 0x000fe20003f46270 */
[----:B------:R-:W-:Y:S01]  /*c260*/  FMUL R228, R228, UR20 ;  /* 0x00000014e4e47c20 */ /* 0x000fe20008400000 */
[C---:B------:R-:W-:Y:S01]  /*c270*/  ISETP.LT.OR P0, PT, R42.reuse, 0x1, !P3 ;  /* 0x000000012a00780c */ /* 0x040fe20005f01670 */
[----:B------:R-:W-:Y:S01]  /*c280*/  FMUL R225, R225, UR20 ;  /* 0x00000014e1e17c20 */ /* 0x000fe20008400000 */
[----:B------:R-:W-:Y:S01]  /*c290*/  ISETP.LT.OR P1, PT, R42, 0x2, !P3 ;  /* 0x000000022a00780c */ /* 0x000fe20005f21670 */
[----:B------:R-:W-:Y:S01]  /*c2a0*/  FMUL R226, R226, UR20 ;  /* 0x00000014e2e27c20 */ /* 0x000fe20008400000 */
[----:B------:R-:W-:Y:S02]  /*c2b0*/  ISETP.LT.OR P6, PT, R42, 0x2, !P2 ;  /* 0x000000022a00780c */ /* 0x000fe400057c1670 */
[----:B------:R-:W-:-:S02]  /*c2c0*/  F2FP.SATFINITE.E5M2.F32.PACK_AB_MERGE_C R33, RZ, R228, RZ ;  /* 0x000000e4ff21723e */ /* 0x000fc400048060ff */
[----:B------:R-:W-:Y:S02]  /*c2d0*/  F2FP.SATFINITE.E5M2.F32.PACK_AB_MERGE_C R227, RZ, R227, RZ ;  /* 0x000000e3ffe3723e */ /* 0x000fe400048060ff */
[C---:B------:R-:W-:Y:S02]  /*c2e0*/  ISETP.LT.OR P5, PT, R42.reuse, 0x1, !P2 ;  /* 0x000000012a00780c */ /* 0x040fe400057a1670 */
[----:B------:R-:W-:Y:S01]  /*c2f0*/  F2FP.SATFINITE.E5M2.F32.PACK_AB_MERGE_C R225, RZ, R225, RZ ;  /* 0x000000e1ffe1723e */ /* 0x000fe200048060ff */
[----:B------:R0:W-:Y:S01]  /*c300*/  @!P0 STG.E.U8 desc[UR14][R24.64], R33 ;  /* 0x0000002118008986 */ /* 0x0001e2000c10110e */
[----:B------:R-:W-:Y:S01]  /*c310*/  ISETP.LT.OR P0, PT, R42, 0x9, !P3 ;  /* 0x000000092a00780c */ /* 0x000fe20005f01670 */
[----:B------:R-:W-:Y:S01]  /*c320*/  FMUL R224, R224, UR20 ;  /* 0x00000014e0e07c20 */ /* 0x000fe20008400000 */
[----:B------:R-:W-:Y:S01]  /*c330*/  F2FP.SATFINITE.E5M2.F32.PACK_AB_MERGE_C R35, RZ, R226, RZ ;  /* 0x000000e2ff23723e */ /* 0x000fe200048060ff */
[----:B------:R-:W-:Y:S01]  /*c340*/  @!P1 STG.E.U8 desc[UR14][R24.64+0x1], R227 ;  /* 0x000001e318009986 */ /* 0x000fe2000c10110e */
[----:B------:R-:W-:-:S03]  /*c350*/  ISETP.LT.OR P1, PT, R42, 0xa, !P3 ;  /* 0x0000000a2a00780c */ /* 0x000fc60005f21670 */
[----:B------:R-:W-:Y:S01]  /*c360*/  @!P6 STG.E.U8 desc[UR14][R26.64+0x1], R225 ;  /* 0x000001e11a00e986 */ /* 0x000fe2000c10110e */
[----:B------:R-:W-:Y:S01]  /*c370*/  ISETP.LT.OR P6, PT, R42, 0xa, !P2 ;  /* 0x0000000a2a00780c */ /* 0x000fe200057c1670 */
[----:B------:R-:W-:Y:S01]  /*c380*/  FMUL R223, R223, UR20 ;  /* 0x00000014dfdf7c20 */ /* 0x000fe20008400000 */
[----:B------:R-:W-:Y:S01]  /*c390*/  FMUL R221, R221, UR20 ;  /* 0x00000014dddd7c20 */ /* 0x000fe20008400000 */
[----:B------:R2:W-:Y:S01]  /*c3a0*/  @!P5 STG.E.U8 desc[UR14][R26.64], R35 ;  /* 0x000000231a00d986 */ /* 0x0005e2000c10110e */
[----:B0-----:R-:W-:Y:S02]  /*c3b0*/  F2FP.SATFINITE.E5M2.F32.PACK_AB_MERGE_C R33, RZ, R224, RZ ;  /* 0x000000e0ff21723e */ /* 0x001fe400048060ff */
[----:B------:R-:W-:Y:S01]  /*c3c0*/  F2FP.SATFINITE.E5M2.F32.PACK_AB_MERGE_C R223, RZ, R223, RZ ;  /* 0x000000dfffdf723e */ /* 0x000fe200048060ff */
[----:B------:R-:W-:Y:S01]  /*c3d0*/  FMUL R222, R222, UR20 ;  /* 0x00000014dede7c20 */ /* 0x000fe20008400000 */
[----:B------:R-:W-:Y:S01]  /*c3e0*/  ISETP.LT.OR P5, PT, R42, 0x9, !P2 ;  /* 0x000000092a00780c */ /* 0x000fe200057a1670 */
[----:B------:R-:W-:Y:S01]  /*c3f0*/  FMUL R220, R220, UR20 ;  /* 0x00000014dcdc7c20 */ /* 0x000fe20008400000 */
[----:B------:R-:W-:Y:S01]  /*c400*/  F2FP.SATFINITE.E5M2.F32.PACK_AB_MERGE_C R221, RZ, R221, RZ ;  /* 0x000000ddffdd723e */ /* 0x000fe200048060ff */
[----:B------:R0:W-:Y:S01]  /*c410*/  @!P0 STG.E.U8 desc[UR14][R24.64+0x8], R33 ;  /* 0x0000082118008986 */ /* 0x0001e2000c10110e */
[----:B------:R-:W-:-:S03]  /*c420*/  ISETP.LT.OR P0, PT, R42, 0x11, !P3 ;  /* 0x000000112a00780c */ /* 0x000fc60005f01670 */
[----:B------:R-:W-:Y:S01]  /*c430*/  @!P1 STG.E.U8 desc[UR14][R24.64+0x9], R223 ;  /* 0x000009df18009986 */ /* 0x000fe2000c10110e */
[----:B------:R-:W-:-:S03]  /*c440*/  ISETP.LT.OR P1, PT, R42, 0x12, !P3 ;  /* 0x000000122a00780c */ /* 0x000fc60005f21670 */
[----:B------:R-:W-:Y:S01]  /*c450*/  @!P6 STG.E.U8 desc[UR14][R26.64+0x9], R221 ;  /* 0x000009dd1a00e986 */ /* 0x000fe2000c10110e */
[C---:B------:R-:W-:Y:S01]  /*c460*/  ISETP.LT.OR P6, PT, R42.reuse, 0x12, !P2 ;  /* 0x000000122a00780c */ /* 0x040fe200057c1670 */
[----:B------:R-:W-:Y:S01]  /*c470*/  FMUL R219, R219, UR20 ;  /* 0x00000014dbdb7c20 */ /* 0x000fe20008400000 */
[----:B--2---:R-:W-:Y:S01]  /*c480*/  F2FP.SATFINITE.E5M2.F32.PACK_AB_MERGE_C R35, RZ, R222, RZ ;  /* 0x000000deff23723e */ /* 0x004fe200048060ff */
[----:B------:R-:W-:Y:S01]  /*c490*/  FMUL R217, R217, UR20 ;  /* 0x00000014d9d97c20 */ /* 0x000fe20008400000 */
[----:B0-----:R-:W-:Y:S01]  /*c4a0*/  F2FP.SATFINITE.E5M2.F32.PACK_AB_MERGE_C R33, RZ, R220, RZ ;  /* 0x000000dcff21723e */ /* 0x001fe200048060ff */
[----:B------:R-:W2:Y:S01]  /*c4b0*/  LDL.LU R226, [R1+0x8] ;  /* 0x0000080001e27983 */ /* 0x000ea20000300800 */
[----:B------:R-:W-:Y:S02]  /*c4c0*/  F2FP.SATFINITE.E5M2.F32.PACK_AB_MERGE_C R219, RZ, R219, RZ ;  /* 0x000000dbffdb723e */ /* 0x000fe400048060ff */
[----:B------:R-:W-:Y:S01]  /*c4d0*/  F2FP.SATFINITE.E5M2.F32.PACK_AB_MERGE_C R217, RZ, R217, RZ ;  /* 0x000000d9ffd9723e */ /* 0x000fe200048060ff */
[----:B------:R0:W-:Y:S01]  /*c4e0*/  @!P5 STG.E.U8 desc[UR14][R26.64+0x8], R35 ;  /* 0x000008231a00d986 */ /* 0x0001e2000c10110e */
[----:B------:R-:W-:Y:S01]  /*c4f0*/  ISETP.LT.OR P5, PT, R42, 0x11, !P2 ;  /* 0x000000112a00780c */ /* 0x000fe200057a1670 */
[----:B------:R-:W-:-:S02]  /*c500*/  FMUL R218, R218, UR20 ;  /* 0x00000014dada7c20 */ /* 0x000fc40008400000 */
[----:B------:R-:W3:Y:S04]  /*c510*/  LDL.LU R227, [R1+0x4] ;  /* 0x0000040001e37983 */ /* 0x000ee80000300800 */
[----:B------:R-:W4:Y:S04]  /*c520*/  LDL.LU R225, [R1] ;  /* 0x0000000001e17983 */ /* 0x000f280000300800 */
[----:B------:R1:W-:Y:S01]  /*c530*/  @!P0 STG.E.U8 desc[UR14][R24.64+0x10], R33 ;  /* 0x0000102118008986 */ /* 0x0003e2000c10110e */
[----:B------:R-:W-:-:S03]  /*c540*/  ISETP.LT.OR P0, PT, R42, 0x19, !P3 ;  /* 0x000000192a00780c */ /* 0x000fc60005f01670 */
[----:B------:R-:W-:Y:S01]  /*c550*/  @!P1 STG.E.U8 desc[UR14][R24.64+0x11], R219 ;  /* 0x000011db18009986 */ /* 0x000fe2000c10110e */
[----:B------:R-:W-:-:S03]  /*c560*/  ISETP.LT.OR P1, PT, R42, 0x1a, !P3 ;  /* 0x0000001a2a00780c */ /* 0x000fc60005f21670 */
[----:B------:R-:W-:Y:S01]  /*c570*/  @!P6 STG.E.U8 desc[UR14][R26.64+0x11], R217 ;  /* 0x000011d91a00e986 */ /* 0x000fe2000c10110e */
[----:B------:R-:W-:Y:S01]  /*c580*/  ISETP.LT.OR P6, PT, R42, 0x1a, !P2 ;  /* 0x0000001a2a00780c */ /* 0x000fe200057c1670 */
[----:B------:R-:W-:Y:S01]  /*c590*/  FMUL R216, R216, UR20 ;  /* 0x00000014d8d87c20 */ /* 0x000fe20008400000 */
[----:B0-----:R-:W-:Y:S01]  /*c5a0*/  F2FP.SATFINITE.E5M2.F32.PACK_AB_MERGE_C R35, RZ, R218, RZ ;  /* 0x000000daff23723e */ /* 0x001fe200048060ff */
[----:B------:R-:W-:Y:S01]  /*c5b0*/  FMUL R215, R215, UR20 ;  /* 0x00000014d7d77c20 */ /* 0x000fe20008400000 */
[----:B------:R-:W-:Y:S01]  /*c5c0*/  FMUL R213, R213, UR20 ;  /* 0x00000014d5d57c20 */ /* 0x000fe20008400000 */
[----:B------:R-:W-:Y:S01]  /*c5d0*/  FMUL R214, R214, UR20 ;  /* 0x00000014d6d67c20 */ /* 0x000fe20008400000 */
[----:B-1----:R-:W-:Y:S01]  /*c5e0*/  F2FP.SATFINITE.E5M2.F32.PACK_AB_MERGE_C R33, RZ, R216, RZ ;  /* 0x000000d8ff21723e */ /* 0x002fe200048060ff */
[----:B------:R0:W-:Y:S01]  /*c5f0*/  @!P5 STG.E.U8 desc[UR14][R26.64+0x10], R35 ;  /* 0x000010231a00d986 */ /* 0x0001e2000c10110e */
[----:B------:R-:W-:Y:S02]  /*c600*/  F2FP.SATFINITE.E5M2.F32.PACK_AB_MERGE_C R215, RZ, R215, RZ ;  /* 0x000000d7ffd7723e */ /* 0x000fe400048060ff */
        /* <DEDUP_REMOVED lines=12> */
[----:B-1----:R-:W-:Y:S01]  /*c6d0*/  F2FP.SATFINITE.E5M2.F32.PACK_AB_MERGE_C R33, RZ, R212, RZ ;  /* 0x000000d4ff21723e */ /* 0x002fe200048060ff */
[----:B------:R-:W-:Y:S01]  /*c6e0*/  FMUL R210, R210, UR20 ;  /* 0x00000014d2d27c20 */ /* 0x000fe20008400000 */
[----:B------:R-:W-:Y:S01]  /*c6f0*/  F2FP.SATFINITE.E5M2.F32.PACK_AB_MERGE_C R211, RZ, R211, RZ ;  /* 0x000000d3ffd3723e */ /* 0x000fe200048060ff */
[----:B------:R0:W-:Y:S01]  /*c700*/  @!P5 STG.E.U8 desc[UR14][R26.64+0x18], R35 ;  /* 0x000018231a00d986 */ /* 0x0001e2000c10110e */
[C---:B------:R-:W-:Y:S02]  /*c710*/  ISETP.LT.OR P5, PT, R42.reuse, 0x21, !P2 ;  /* 0x000000212a00780c */ /* 0x040fe400057a1670 */
        /* <DEDUP_REMOVED lines=111> */
[C---:B------:R-:W-:Y:S01]  /*ce10*/  ISETP.LT.OR P5, PT, R42.reuse, 0x59, !P2 ;  /* 0x000000592a00780c */ /* 0x040fe200057a1670 */
[----:B------:R-:W-:Y:S01]  /*ce20*/  FMUL R179, R179, UR20 ;  /* 0x00000014b3b37c20 */ /* 0x000fe20008400000 */
[----:B------:R-:W-:Y:S01]  /*ce30*/  F2FP.SATFINITE.E5M2.F32.PACK_AB_MERGE_C R181, RZ, R181, RZ ;  /* 0x000000b5ffb5723e */ /* 0x000fe200048060ff */
[----:B------:R1:W-:Y:S04]  /*ce40*/  @!P0 STG.E.U8 desc[UR14][R24.64+0x58], R33 ;  /* 0x0000582118008986 */ /* 0x0003e8000c10110e */
[----:B------:R-:W-:Y:S04]  /*ce50*/  @!P1 STG.E.U8 desc[UR14][R24.64+0x59], R183 ;  /* 0x000059b718009986 */ /* 0x000fe8000c10110e */
[----:B------:R-:W-:Y:S01]  /*ce60*/  @!P6 STG.E.U8 desc[UR14][R26.64+0x59], R181 ;  /* 0x000059b51a00e986 */ /* 0x000fe2000c10110e */
[----:B------:R-:W-:-:S02]  /*ce70*/  ISETP.LT.OR P6, PT, R42, 0x62, !P3 ;  /* 0x000000622a00780c */ /* 0x000fc40005fc1670 */
[----:B0-----:R-:W-:Y:S01]  /*ce80*/  F2FP.SATFINITE.E5M2.F32.PACK_AB_MERGE_C R35, RZ, R182, RZ ;  /* 0x000000b6ff23723e */ /* 0x001fe200048060ff */
[----:B------:R-:W-:Y:S01]  /*ce90*/  FMUL R180, R180, UR20 ;  /* 0x00000014b4b47c20 */ /* 0x000fe20008400000 */
[----:B------:R-:W-:Y:S01]  /*cea0*/  F2FP.SATFINITE.E5M2.F32.PACK_AB_MERGE_C R179, RZ, R179, RZ ;  /* 0x000000b3ffb3723e */ /* 0x000fe200048060ff */
[----:B------:R-:W-:Y:S01]  /*ceb0*/  FMUL R178, R178, UR20 ;  /* 0x00000014b2b27c20 */ /* 0x000fe20008400000 */
[----:B------:R-:W-:Y:S01]  /*cec0*/  FMUL R177, R177, UR20 ;  /* 0x00000014b1b17c20 */ /* 0x000fe20008400000 */
[----:B------:R0:W-:Y:S01]  /*ced0*/  @!P5 STG.E.U8 desc[UR14][R26.64+0x58], R35 ;  /* 0x000058231a00d986 */ /* 0x0001e2000c10110e */
[C---:B------:R-:W-:Y:S02]  /*cee0*/  ISETP.LT.OR P5, PT, R42.reuse, 0x61, !P3 ;  /* 0x000000612a00780c */ /* 0x040fe40005fa1670 */
[----:B------:R-:W-:Y:S01]  /*cef0*/  ISETP.LT.OR P0, PT, R42, 0x61, !P2 ;  /* 0x000000612a00780c */ /* 0x000fe20005701670 */
[----:B------:R-:W-:Y:S01]  /*cf00*/  FMUL R176, R176, UR20 ;  /* 0x00000014b0b07c20 */ /* 0x000fe20008400000 */
[C---:B------:R-:W-:Y:S01]  /*cf10*/  ISETP.LT.OR P1, PT, R42.reuse, 0x62, !P2 ;  /* 0x000000622a00780c */ /* 0x040fe20005721670 */
[----:B------:R-:W-:Y:S01]  /*cf20*/  @!P6 STG.E.U8 desc[UR14][R24.64+0x61], R179 ;  /* 0x000061b31800e986 */ /* 0x000fe2000c10110e */
[----:B------:R-:W-:-:S02]  /*cf30*/  ISETP.LT.OR P6, PT, R42, 0x69, !P3 ;  /* 0x000000692a00780c */ /* 0x000fc40005fc1670 */
[----:B-1----:R-:W-:Y:S01]  /*cf40*/  F2FP.SATFINITE.E5M2.F32.PACK_AB_MERGE_C R33, RZ, R180, RZ ;  /* 0x000000b4ff21723e */ /* 0x002fe200048060ff */
[----:B------:R-:W-:Y:S01]  /*cf50*/  FMUL R175, R175, UR20 ;  /* 0x00000014afaf7c20 */ /* 0x000fe20008400000 */
[----:B------:R-:W-:Y:S01]  /*cf60*/  F2FP.SATFINITE.E5M2.F32.PACK_AB_MERGE_C R177, RZ, R177, RZ ;  /* 0x000000b1ffb1723e */ /* 0x000fe200048060ff */
[----:B------:R-:W-:Y:S01]  /*cf70*/  FMUL R174, R174, UR20 ;  /* 0x00000014aeae7c20 */ /* 0x000fe20008400000 */
[----:B0-----:R-:W-:Y:S01]  /*cf80*/  F2FP.SATFINITE.E5M2.F32.PACK_AB_MERGE_C R35, RZ, R178, RZ ;  /* 0x000000b2ff23723e */ /* 0x001fe200048060ff */
[----:B------:R0:W-:Y:S01]  /*cf90*/  @!P5 STG.E.U8 desc[UR14][R24.64+0x60], R33 ;  /* 0x000060211800d986 */ /* 0x0001e2000c10110e */
[----:B------:R-:W-:-:S03]  /*cfa0*/  F2FP.SATFINITE.E5M2.F32.PACK_AB_MERGE_C R37, RZ, R176, RZ ;  /* 0x000000b0ff25723e */ /* 0x000fc600048060ff */
[----:B------:R1:W-:Y:S01]  /*cfb0*/  @!P0 STG.E.U8 desc[UR14][R26.64+0x60], R35 ;  /* 0x000060231a008986 */ /* 0x0003e2000c10110e */
[----:B------:R-:W-:-:S03]  /*cfc0*/  ISETP.LT.OR P0, PT, R42, 0x6a, !P3 ;  /* 0x0000006a2a00780c */ /* 0x000fc60005f01670 */
[----:B------:R-:W-:Y:S01]  /*cfd0*/  @!P1 STG.E.U8 desc[UR14][R26.64+0x61], R177 ;  /* 0x000061b11a009986 */ /* 0x000fe2000c10110e */
[C---:B------:R-:W-:Y:S02]  /*cfe0*/  ISETP.LT.OR P1, PT, R42.reuse, 0x69, !P2 ;  /* 0x000000692a00780c */ /* 0x040fe40005721670 */
[C---:B------:R-:W-:Y:S01]  /*cff0*/  ISETP.LT.OR P5, PT, R42.reuse, 0x6a, !P2 ;  /* 0x0000006a2a00780c */ /* 0x040fe200057a1670 */
[----:B------:R-:W-:Y:S01]  /*d000*/  @!P6 STG.E.U8 desc[UR14][R24.64+0x68], R37 ;  /* 0x000068251800e986 */ /* 0x000fe2000c10110e */
[----:B------:R-:W-:Y:S01]  /*d010*/  ISETP.LT.OR P6, PT, R42, 0x71, !P3 ;  /* 0x000000712a00780c */ /* 0x000fe20005fc1670 */
[----:B------:R-:W-:Y:S01]  /*d020*/  FMUL R173, R173, UR20 ;  /* 0x00000014adad7c20 */ /* 0x000fe20008400000 */
[----:B------:R-:W-:Y:S01]  /*d030*/  F2FP.SATFINITE.E5M2.F32.PACK_AB_MERGE_C R175, RZ, R175, RZ ;  /* 0x000000afffaf723e */ /* 0x000fe200048060ff */
[----:B------:R-:W-:Y:S01]  /*d040*/  FMUL R172, R172, UR20 ;  /* 0x00000014acac7c20 */ /* 0x000fe20008400000 */
[----:B0-----:R-:W-:Y:S01]  /*d050*/  F2FP.SATFINITE.E5M2.F32.PACK_AB_MERGE_C R33, RZ, R174, RZ ;  /* 0x000000aeff21723e */ /* 0x001fe200048060ff */
[----:B------:R-:W-:Y:S01]  /*d060*/  FMUL R171, R171, UR20 ;  /* 0x00000014abab7c20 */ /* 0x000fe20008400000 */
[----:B------:R-:W-:Y:S01]  /*d070*/  F2FP.SATFINITE.E5M2.F32.PACK_AB_MERGE_C R173, RZ, R173, RZ ;  /* 0x000000adffad723e */ /* 0x000fe200048060ff */
[----:B------:R-:W-:Y:S01]  /*d080*/  @!P0 STG.E.U8 desc[UR14][R24.64+0x69], R175 ;  /* 0x000069af18008986 */ /* 0x000fe2000c10110e */
[----:B-1----:R-:W-:-:S02]  /*d090*/  F2FP.SATFINITE.E5M2.F32.PACK_AB_MERGE_C R35, RZ, R172, RZ ;  /* 0x000000acff23723e */ /* 0x002fc400048060ff */
[C---:B------:R-:W-:Y:S01]  /*d0a0*/  ISETP.LT.OR P0, PT, R42.reuse, 0x72, !P3 ;  /* 0x000000722a00780c */ /* 0x040fe20005f01670 */
[----:B------:R0:W-:Y:S01]  /*d0b0*/  @!P1 STG.E.U8 desc[UR14][R26.64+0x68], R33 ;  /* 0x000068211a009986 */ /* 0x0001e2000c10110e */
[----:B------:R-:W-:Y:S01]  /*d0c0*/  ISETP.LT.OR P1, PT, R42, 0x71, !P2 ;  /* 0x000000712a00780c */ /* 0x000fe20005721670 */
[----:B------:R-:W-:Y:S02]  /*d0d0*/  FMUL R170, R170, UR20 ;  /* 0x00000014aaaa7c20 */ /* 0x000fe40008400000 */
[----:B------:R-:W-:Y:S01]  /*d0e0*/  @!P5 STG.E.U8 desc[UR14][R26.64+0x69], R173 ;  /* 0x000069ad1a00d986 */ /* 0x000fe2000c10110e */
[C---:B------:R-:W-:Y:S01]  /*d0f0*/  ISETP.LT.OR P5, PT, R42.reuse, 0x72, !P2 ;  /* 0x000000722a00780c */ /* 0x040fe200057a1670 */
[----:B------:R-:W-:Y:S02]  /*d100*/  FMUL R169, R169, UR20 ;  /* 0x00000014a9a97c20 */ /* 0x000fe40008400000 */
[----:B------:R1:W-:Y:S01]  /*d110*/  @!P6 STG.E.U8 desc[UR14][R24.64+0x70], R35 ;  /* 0x000070231800e986 */ /* 0x0003e2000c10110e */
[----:B------:R-:W-:-:S02]  /*d120*/  ISETP.LT.OR P6, PT, R42, 0x79, !P3 ;  /* 0x000000792a00780c */ /* 0x000fc40005fc1670 */
        /* <DEDUP_REMOVED lines=8> */
[----:B------:R-:W-:Y:S02]  /*d1b0*/  F2FP.SATFINITE.E5M2.F32.PACK_AB_MERGE_C R167, RZ, R167, RZ ;  /* 0x000000a7ffa7723e */ /* 0x000fe400048060ff */
[----:B-1----:R-:W-:Y:S01]  /*d1c0*/  F2FP.SATFINITE.E5M2.F32.PACK_AB_MERGE_C R35, RZ, R168, RZ ;  /* 0x000000a8ff23723e */ /* 0x002fe200048060ff */
[----:B------:R-:W-:Y:S01]  /*d1d0*/  @!P1 STG.E.U8 desc[UR14][R26.64+0x70], R33 ;  /* 0x000070211a009986 */ /* 0x000fe2000c10110e */
[----:B------:R-:W-:-:S03]  /*d1e0*/  ISETP.GE.AND P1, PT, R41, 0x81, PT ;  /* 0x000000812900780c */ /* 0x000fc60003f26270 */
[----:B------:R-:W-:Y:S01]  /*d1f0*/  @!P5 STG.E.U8 desc[UR14][R26.64+0x71], R169 ;  /* 0x000071a91a00d986 */ /* 0x000fe2000c10110e */
[C---:B------:R-:W-:Y:S02]  /*d200*/  ISETP.LT.OR P5, PT, R42.reuse, 0x79, !P2 ;  /* 0x000000792a00780c */ /* 0x040fe400057a1670 */
[C---:B------:R-:W-:Y:S01]  /*d210*/  ISETP.LT.OR P2, PT, R42.reuse, 0x7a, !P2 ;  /* 0x0000007a2a00780c */ /* 0x040fe20005741670 */
[----:B------:R-:W-:Y:S01]  /*d220*/  @!P6 STG.E.U8 desc[UR14][R24.64+0x78], R35 ;  /* 0x000078231800e986 */ /* 0x000fe2000c10110e */
[C---:B------:R-:W-:Y:S01]  /*d230*/  ISETP.LT.OR P6, PT, R42.reuse, 0x1, !P1 ;  /* 0x000000012a00780c */ /* 0x040fe20004fc1670 */
[----:B------:R-:W-:Y:S02]  /*d240*/  FMUL R165, R165, UR20 ;  /* 0x00000014a5a57c20 */ /* 0x000fe40008400000 */
[----:B------:R0:W-:Y:S01]  /*d250*/  @!P3 STG.E.U8 desc[UR14][R24.64+0x79], R167 ;  /* 0x000079a71800b986 */ /* 0x0001e2000c10110e */
[----:B------:R-:W-:Y:S01]  /*d260*/  ISETP.LT.OR P3, PT, R42, 0x2, !P1 ;  /* 0x000000022a00780c */ /* 0x000fe20004f61670 */
[----:B------:R-:W-:Y:S01]  /*d270*/  FMUL R164, R164, UR20 ;  /* 0x00000014a4a47c20 */ /* 0x000fe20008400000 */
[----:B------:R-:W-:Y:S01]  /*d280*/  FMUL R163, R163, UR20 ;  /* 0x00000014a3a37c20 */ /* 0x000fe20008400000 */
[----:B------:R-:W-:Y:S01]  /*d290*/  F2FP.SATFINITE.E5M2.F32.PACK_AB_MERGE_C R37, RZ, R166, RZ ;  /* 0x000000a6ff25723e */ /* 0x000fe200048060ff */
[----:B------:R-:W-:Y:S01]  /*d2a0*/  FMUL R162, R162, UR20 ;  /* 0x00000014a2a27c20 */ /* 0x000fe20008400000 */
[----:B------:R-:W-:Y:S01]  /*d2b0*/  F2FP.SATFINITE.E5M2.F32.PACK_AB_MERGE_C R165, RZ, R165, RZ ;  /* 0x000000a5ffa5723e */ /* 0x000fe200048060ff */
[----:B------:R-:W-:Y:S01]  /*d2c0*/  FMUL R161, R161, UR20 ;  /* 0x00000014a1a17c20 */ /* 0x000fe20008400000 */
[----:B------:R-:W-:Y:S01]  /*d2d0*/  F2FP.SATFINITE.E5M2.F32.PACK_AB_MERGE_C R163, RZ, R163, RZ ;  /* 0x000000a3ffa3723e */ /* 0x000fe200048060ff */
[----:B------:R-:W-:Y:S01]  /*d2e0*/  FMUL R160, R160, UR20 ;  /* 0x00000014a0a07c20 */ /* 0x000fe20008400000 */
[----:B------:R-:W-:Y:S01]  /*d2f0*/  ISETP.GE.AND P0, PT, R41, 0x89, PT ;  /* 0x000000892900780c */ /* 0x000fe20003f06270 */
[----:B------:R-:W-:Y:S01]  /*d300*/  FMUL R159, R159, UR20 ;  /* 0x000000149f9f7c20 */ /* 0x000fe20008400000 */
[----:B0-----:R-:W-:Y:S01]  /*d310*/  F2FP.SATFINITE.E5M2.F32.PACK_AB_MERGE_C R25, RZ, R164, RZ ;  /* 0x000000a4ff19723e */ /* 0x001fe200048060ff */
[----:B------:R-:W-:Y:S01]  /*d320*/  @!P5 STG.E.U8 desc[UR14][R26.64+0x78], R37 ;  /* 0x000078251a00d986 */ /* 0x000fe2000c10110e */
[----:B------:R-:W-:-:S03]  /*d330*/  ISETP.LT.OR P5, PT, R42, 0x1, !P0 ;  /* 0x000000012a00780c */ /* 0x000fc600047a1670 */
[----:B------:R-:W-:Y:S04]  /*d340*/  @!P2 STG.E.U8 desc[UR14][R26.64+0x79], R165 ;  /* 0x000079a51a00a986 */ /* 0x000fe8000c10110e */
[----:B------:R0:W-:Y:S01]  /*d350*/  @!P6 STG.E.U8 desc[UR14][R28.64], R25 ;  /* 0x000000191c00e986 */ /* 0x0001e2000c10110e */
[----:B------:R-:W-:-:S03]  /*d360*/  ISETP.LT.OR P6, PT, R42, 0x2, !P0 ;  /* 0x000000022a00780c */ /* 0x000fc600047c1670 */
[----:B------:R-:W-:Y:S01]  /*d370*/  @!P3 STG.E.U8 desc[UR14][R28.64+0x1], R163 ;  /* 0x000001a31c00b986 */ /* 0x000fe2000c10110e */
[C---:B------:R-:W-:Y:S02]  /*d380*/  ISETP.LT.OR P3, PT, R42.reuse, 0x9, !P1 ;  /* 0x000000092a00780c */ /* 0x040fe40004f61670 */
[----:B------:R-:W-:Y:S01]  /*d390*/  ISETP.LT.OR P2, PT, R42, 0xa, !P1 ;  /* 0x0000000a2a00780c */ /* 0x000fe20004f41670 */
[----:B------:R-:W-:Y:S01]  /*d3a0*/  FMUL R158, R158, UR20 ;  /* 0x000000149e9e7c20 */ /* 0x000fe20008400000 */
[----:B------:R-:W-:Y:S01]  /*d3b0*/  F2FP.SATFINITE.E5M2.F32.PACK_AB_MERGE_C R33, RZ, R162, RZ ;  /* 0x000000a2ff21723e */ /* 0x000fe200048060ff */
[----:B------:R-:W-:Y:S01]  /*d3c0*/  FMUL R157, R157, UR20 ;  /* 0x000000149d9d7c20 */ /* 0x000fe20008400000 */
[----:B------:R-:W-:Y:S01]  /*d3d0*/  F2FP.SATFINITE.E5M2.F32.PACK_AB_MERGE_C R161, RZ, R161, RZ ;  /* 0x000000a1ffa1723e */ /* 0x000fe200048060ff */
[----:B------:R-:W-:Y:S01]  /*d3e0*/  FMUL R156, R156, UR20 ;  /* 0x000000149c9c7c20 */ /* 0x000fe20008400000 */
[----:B0-----:R-:W-:Y:S01]  /*d3f0*/  F2FP.SATFINITE.E5M2.F32.PACK_AB_MERGE_C R25, RZ, R160, RZ ;  /* 0x000000a0ff19723e */ /* 0x001fe200048060ff */
[----:B------:R-:W-:Y:S01]  /*d400*/  @!P5 STG.E.U8 desc[UR14][R30.64], R33 ;  /* 0x000000211e00d986 */ /* 0x000fe2000c10110e */
[----:B------:R-:W-:-:S02]  /*d410*/  F2FP.SATFINITE.E5M2.F32.PACK_AB_MERGE_C R159, RZ, R159, RZ ;  /* 0x0000009fff9f723e */ /* 0x000fc400048060ff */
[C---:B------:R-:W-:Y:S01]  /*d420*/  ISETP.LT.OR P5, PT, R42.reuse, 0x9, !P0 ;  /* 0x000000092a00780c */ /* 0x040fe200047a1670 */
[----:B------:R-:W-:Y:S01]  /*d430*/  @!P6 STG.E.U8 desc[UR14][R30.64+0x1], R161 ;  /* 0x000001a11e00e986 */ /* 0x000fe2000c10110e */
[----:B------:R-:W-:-:S03]  /*d440*/  ISETP.LT.OR P6, PT, R42, 0xa, !P0 ;  /* 0x0000000a2a00780c */ /* 0x000fc600047c1670 */
[----:B------:R0:W-:Y:S01]  /*d450*/  @!P3 STG.E.U8 desc[UR14][R28.64+0x8], R25 ;  /* 0x000008191c00b986 */ /* 0x0001e2000c10110e */
[----:B------:R-:W-:-:S03]  /*d460*/  ISETP.LT.OR P3, PT, R42, 0x11, !P1 ;  /* 0x000000112a00780c */ /* 0x000fc60004f61670 */
[----:B------:R-:W-:Y:S01]  /*d470*/  @!P2 STG.E.U8 desc[UR14][R28.64+0x9], R159 ;  /* 0x0000099f1c00a986 */ /* 0x000fe2000c10110e */
[----:B------:R-:W-:Y:S01]  /*d480*/  ISETP.LT.OR P2, PT, R42, 0x12, !P1 ;  /* 0x000000122a00780c */ /* 0x000fe20004f41670 */
[----:B------:R-:W-:Y:S01]  /*d490*/  FMUL R155, R155, UR20 ;  /* 0x000000149b9b7c20 */ /* 0x000fe20008400000 */
[----:B------:R-:W-:Y:S01]  /*d4a0*/  F2FP.SATFINITE.E5M2.F32.PACK_AB_MERGE_C R27, RZ, R158, RZ ;  /* 0x0000009eff1b723e */ /* 0x000fe200048060ff */
[----:B------:R-:W-:Y:S01]  /*d4b0*/  FMUL R154, R154, UR20 ;  /* 0x000000149a9a7c20 */ /* 0x000fe20008400000 */
[----:B------:R-:W-:Y:S01]  /*d4c0*/  F2FP.SATFINITE.E5M2.F32.PACK_AB_MERGE_C R157, RZ, R157, RZ ;  /* 0x0000009dff9d723e */ /* 0x000fe200048060ff */
[----:B------:R-:W-:Y:S01]  /*d4d0*/  FMUL R153, R153, UR20 ;  /* 0x0000001499997c20 */ /* 0x000fe20008400000 */
        /* <DEDUP_REMOVED lines=25> */
[----:B------:R1:W-:Y:S01]  /*d670*/  @!P2 STG.E.U8 desc[UR14][R28.64+0x19], R23 ;  /* 0x000019171c00a986 */ /* 0x0003e2000c10110e */
        /* <DEDUP_REMOVED lines=11> */
[----:B------:R0:W-:Y:S01]  /*d730*/  @!P6 STG.E.U8 desc[UR14][R30.64+0x19], R21 ;  /* 0x000019151e00e986 */ /* 0x0001e2000c10110e */
[----:B------:R-:W-:-:S03]  /*d740*/  ISETP.LT.OR P6, PT, R42, 0x22, !P0 ;  /* 0x000000222a00780c */ /* 0x000fc600047c1670 */
[----:B------:R-:W-:Y:S01]  /*d750*/  @!P3 STG.E.U8 desc[UR14][R28.64+0x20], R25 ;  /* 0x000020191c00b986 */ /* 0x000fe2000c10110e */
[----:B------:R-:W-:-:S03]  /*d760*/  ISETP.LT.OR P3, PT, R42, 0x29, !P1 ;  /* 0x000000292a00780c */ /* 0x000fc60004f61670 */
[----:B------:R2:W-:Y:S01]  /*d770*/  @!P2 STG.E.U8 desc[UR14][R28.64+0x21], R19 ;  /* 0x000021131c00a986 */ /* 0x0005e2000c10110e */
[----:B------:R-:W-:Y:S01]  /*d780*/  ISETP.LT.OR P2, PT, R42, 0x2a, !P1 ;  /* 0x0000002a2a00780c */ /* 0x000fe20004f41670 */
[----:B------:R-:W-:Y:S01]  /*d790*/  FMUL R15, R15, UR20 ;  /* 0x000000140f0f7c20 */ /* 0x000fe20008400000 */
[----:B-1----:R-:W-:Y:S01]  /*d7a0*/  F2FP.SATFINITE.E5M2.F32.PACK_AB_MERGE_C R23, RZ, R18, RZ ;  /* 0x00000012ff17723e */ /* 0x002fe200048060ff */
[----:B------:R-:W-:Y:S01]  /*d7b0*/  FMUL R14, R14, UR20 ;  /* 0x000000140e0e7c20 */ /* 0x000fe20008400000 */
[----:B------:R-:W-:Y:S01]  /*d7c0*/  F2FP.SATFINITE.E5M2.F32.PACK_AB_MERGE_C R17, RZ, R17, RZ ;  /* 0x00000011ff11723e */ /* 0x000fe200048060ff */
[----:B------:R-:W-:Y:S01]  /*d7d0*/  FMUL R13, R13, UR20 ;  /* 0x000000140d0d7c20 */ /* 0x000fe20008400000 */
[----:B0-----:R-:W-:Y:S01]  /*d7e0*/  F2FP.SATFINITE.E5M2.F32.PACK_AB_MERGE_C R21, RZ, R16, RZ ;  /* 0x00000010ff15723e */ /* 0x001fe200048060ff */
[----:B------:R-:W-:Y:S01]  /*d7f0*/  @!P5 STG.E.U8 desc[UR14][R30.64+0x20], R23 ;  /* 0x000020171e00d986 */ /* 0x000fe2000c10110e */
[----:B------:R-:W-:Y:S02]  /*d800*/  F2FP.SATFINITE.E5M2.F32.PACK_AB_MERGE_C R15, RZ, R15, RZ ;  /* 0x0000000fff0f723e */ /* 0x000fe400048060ff */
[C---:B------:R-:W-:Y:S01]  /*d810*/  ISETP.LT.OR P5, PT, R42.reuse, 0x29, !P0 ;  /* 0x000000292a00780c */ /* 0x040fe200047a1670 */
[----:B------:R-:W-:Y:S01]  /*d820*/  @!P6 STG.E.U8 desc[UR14][R30.64+0x21], R17 ;  /* 0x000021111e00e986 */ /* 0x000fe2000c10110e */
[----:B------:R-:W-:-:S03]  /*d830*/  ISETP.LT.OR P6, PT, R42, 0x2a, !P0 ;  /* 0x0000002a2a00780c */ /* 0x000fc600047c1670 */
[----:B------:R-:W-:Y:S01]  /*d840*/  @!P3 STG.E.U8 desc[UR14][R28.64+0x28], R21 ;  /* 0x000028151c00b986 */ /* 0x000fe2000c10110e */
[----:B------:R-:W-:Y:S01]  /*d850*/  ISETP.LT.OR P3, PT, R42, 0x31, !P1 ;  /* 0x000000312a00780c */ /* 0x000fe20004f61670 */
[----:B------:R-:W-:Y:S02]  /*d860*/  FMUL R12, R12, UR20 ;  /* 0x000000140c0c7c20 */ /* 0x000fe40008400000 */
[----:B------:R0:W-:Y:S01]  /*d870*/  @!P2 STG.E.U8 desc[UR14][R28.64+0x29], R15 ;  /* 0x0000290f1c00a986 */ /* 0x0001e2000c10110e */
[----:B------:R-:W-:Y:S01]  /*d880*/  ISETP.LT.OR P2, PT, R42, 0x32, !P1 ;  /* 0x000000322a00780c */ /* 0x000fe20004f41670 */
[----:B------:R-:W-:Y:S01]  /*d890*/  FMUL R11, R11, UR20 ;  /* 0x000000140b0b7c20 */ /* 0x000fe20008400000 */
[----:B--2---:R-:W-:Y:S01]  /*d8a0*/  F2FP.SATFINITE.E5M2.F32.PACK_AB_MERGE_C R19, RZ, R14, RZ ;  /* 0x0000000eff13723e */ /* 0x004fe200048060ff */
[----:B------:R-:W2:Y:S01]  /*d8b0*/  LDL.LU R222, [R1+0x18] ;  /* 0x0000180001de7983 */ /* 0x000ea20000300800 */
[----:B------:R-:W-:Y:S02]  /*d8c0*/  F2FP.SATFINITE.E5M2.F32.PACK_AB_MERGE_C R13, RZ, R13, RZ ;  /* 0x0000000dff0d723e */ /* 0x000fe400048060ff */
[----:B------:R-:W-:Y:S01]  /*d8d0*/  F2FP.SATFINITE.E5M2.F32.PACK_AB_MERGE_C R11, RZ, R11, RZ ;  /* 0x0000000bff0b723e */ /* 0x000fe200048060ff */
[----:B------:R-:W-:Y:S01]  /*d8e0*/  @!P5 STG.E.U8 desc[UR14][R30.64+0x28], R19 ;  /* 0x000028131e00d986 */ /* 0x000fe2000c10110e */
[----:B0-----:R-:W-:-:S03]  /*d8f0*/  F2FP.SATFINITE.E5M2.F32.PACK_AB_MERGE_C R15, RZ, R12, RZ ;  /* 0x0000000cff0f723e */ /* 0x001fc600048060ff */
[----:B------:R0:W-:Y:S01]  /*d900*/  @!P6 STG.E.U8 desc[UR14][R30.64+0x29], R13 ;  /* 0x0000290d1e00e986 */ /* 0x0001e2000c10110e */
[C---:B------:R-:W-:Y:S02]  /*d910*/  ISETP.LT.OR P5, PT, R42.reuse, 0x31, !P0 ;  /* 0x000000312a00780c */ /* 0x040fe400047a1670 */
[C---:B------:R-:W-:Y:S01]  /*d920*/  ISETP.LT.OR P6, PT, R42.reuse, 0x32, !P0 ;  /* 0x000000322a00780c */ /* 0x040fe200047c1670 */
[----:B------:R-:W-:Y:S01]  /*d930*/  @!P3 STG.E.U8 desc[UR14][R28.64+0x30], R15 ;  /* 0x0000300f1c00b986 */ /* 0x000fe2000c10110e */
[----:B------:R-:W-:Y:S01]  /*d940*/  ISETP.LT.OR P3, PT, R42, 0x39, !P1 ;  /* 0x000000392a00780c */ /* 0x000fe20004f61670 */
[----:B------:R-:W-:Y:S01]  /*d950*/  FMUL R10, R10, UR20 ;  /* 0x000000140a0a7c20 */ /* 0x000fe20008400000 */
[----:B------:R-:W-:Y:S01]  /*d960*/  FMUL R9, R9, UR20 ;  /* 0x0000001409097c20 */ /* 0x000fe20008400000 */
[----:B------:R-:W2:Y:S01]  /*d970*/  LDL.LU R223, [R1+0x14] ;  /* 0x0000140001df7983 */ /* 0x000ea20000300800 */
[----:B------:R-:W-:-:S03]  /*d980*/  FMUL R8, R8, UR20 ;  /* 0x0000001408087c20 */ /* 0x000fc60008400000 */
[----:B------:R-:W2:Y:S01]  /*d990*/  LDL.LU R221, [R1+0x10] ;  /* 0x0000100001dd7983 */ /* 0x000ea20000300800 */
[----:B------:R-:W-:-:S03]  /*d9a0*/  F2FP.SATFINITE.E5M2.F32.PACK_AB_MERGE_C R17, RZ, R10, RZ ;  /* 0x0000000aff11723e */ /* 0x000fc600048060ff */
[----:B------:R-:W2:Y:S01]  /*d9b0*/  LDL.LU R220, [R1+0xc] ;  /* 0x00000c0001dc7983 */ /* 0x000ea20000300800 */
[----:B------:R-:W-:Y:S01]  /*d9c0*/  F2FP.SATFINITE.E5M2.F32.PACK_AB_MERGE_C R9, RZ, R9, RZ ;  /* 0x00000009ff09723e */ /* 0x000fe200048060ff */
[----:B------:R-:W-:Y:S01]  /*d9d0*/  FMUL R7, R7, UR20 ;  /* 0x0000001407077c20 */ /* 0x000fe20008400000 */
[----:B0-----:R-:W-:Y:S01]  /*d9e0*/  F2FP.SATFINITE.E5M2.F32.PACK_AB_MERGE_C R13, RZ, R8, RZ ;  /* 0x00000008ff0d723e */ /* 0x001fe200048060ff */
[----:B------:R0:W-:Y:S01]  /*d9f0*/  @!P2 STG.E.U8 desc[UR14][R28.64+0x31], R11 ;  /* 0x0000310b1c00a986 */ /* 0x0001e2000c10110e */
[----:B------:R-:W-:Y:S01]  /*da00*/  ISETP.LT.OR P2, PT, R42, 0x3a, !P1 ;  /* 0x0000003a2a00780c */ /* 0x000fe20004f41670 */
[----:B-----5:R-:W-:Y:S01]  /*da10*/  FMUL R2, R2, UR20 ;  /* 0x0000001402027c20 */ /* 0x020fe20008400000 */
[----:B------:R-:W-:Y:S01]  /*da20*/  F2FP.SATFINITE.E5M2.F32.PACK_AB_MERGE_C R7, RZ, R7, RZ ;  /* 0x00000007ff07723e */ /* 0x000fe200048060ff */
[----:B------:R-:W-:Y:S01]  /*da30*/  @!P5 STG.E.U8 desc[UR14][R30.64+0x30], R17 ;  /* 0x000030111e00d986 */ /* 0x000fe2000c10110e */
[----:B------:R-:W-:Y:S01]  /*da40*/  FMUL R3, R3, UR20 ;  /* 0x0000001403037c20 */ /* 0x000fe20008400000 */
[----:B------:R-:W-:Y:S01]  /*da50*/  FMUL R4, R4, UR20 ;  /* 0x0000001404047c20 */ /* 0x000fe20008400000 */
[C---:B------:R-:W-:Y:S01]  /*da60*/  ISETP.LT.OR P5, PT, R42.reuse, 0x39, !P0 ;  /* 0x000000392a00780c */ /* 0x040fe200047a1670 */
[----:B------:R1:W-:Y:S01]  /*da70*/  @!P6 STG.E.U8 desc[UR14][R30.64+0x31], R9 ;  /* 0x000031091e00e986 */ /* 0x0003e2000c10110e */
[----:B------:R-:W-:Y:S01]  /*da80*/  ISETP.LT.OR P6, PT, R42, 0x3a, !P0 ;  /* 0x0000003a2a00780c */ /* 0x000fe200047c1670 */
[----:B------:R-:W-:Y:S01]  /*da90*/  FMUL R6, R6, UR20 ;  /* 0x0000001406067c20 */ /* 0x000fe20008400000 */
[----:B------:R-:W-:Y:S01]  /*daa0*/  FMUL R5, R5, UR20 ;  /* 0x0000001405057c20 */ /* 0x000fe20008400000 */
[----:B------:R3:W-:Y:S01]  /*dab0*/  @!P3 STG.E.U8 desc[UR14][R28.64+0x38], R13 ;  /* 0x0000380d1c00b986 */ /* 0x0007e2000c10110e */
[----:B------:R-:W-:Y:S01]  /*dac0*/  ISETP.LT.OR P3, PT, R42, 0x41, !P1 ;  /* 0x000000412a00780c */ /* 0x000fe20004f61670 */
[----:B------:R-:W-:Y:S01]  /*dad0*/  FMUL R0, R0, UR20 ;  /* 0x0000001400007c20 */ /* 0x000fe20008400000 */
[----:B0-----:R-:W-:Y:S01]  /*dae0*/  F2FP.SATFINITE.E5M2.F32.PACK_AB_MERGE_C R11, RZ, R6, RZ ;  /* 0x00000006ff0b723e */ /* 0x001fe200048060ff */
[----:B------:R-:W2:Y:S01]  /*daf0*/  LDL.LU R224, [R1+0x1c] ;  /* 0x00001c0001e07983 */ /* 0x000ea20000300800 */
[----:B------:R-:W-:-:S03]  /*db00*/  F2FP.SATFINITE.E5M2.F32.PACK_AB_MERGE_C R5, RZ, R5, RZ ;  /* 0x00000005ff05723e */ /* 0x000fc600048060ff */
[----:B------:R0:W-:Y:S01]  /*db10*/  @!P2 STG.E.U8 desc[UR14][R28.64+0x39], R7 ;  /* 0x000039071c00a986 */ /* 0x0001e2000c10110e */
[----:B-1----:R-:W-:Y:S01]  /*db20*/  F2FP.SATFINITE.E5M2.F32.PACK_AB_MERGE_C R9, RZ, R4, RZ ;  /* 0x00000004ff09723e */ /* 0x002fe200048060ff */
[----:B------:R-:W-:Y:S01]  /*db30*/  FMUL R4, R226, UR20 ;  /* 0x00000014e2047c20 */ /* 0x000fe20008400000 */
[C---:B------:R-:W-:Y:S01]  /*db40*/  ISETP.LT.OR P2, PT, R42.reuse, 0x42, !P1 ;  /* 0x000000422a00780c */ /* 0x040fe20004f41670 */
[----:B------:R-:W-:Y:S01]  /*db50*/  @!P5 STG.E.U8 desc[UR14][R30.64+0x38], R11 ;  /* 0x0000380b1e00d986 */ /* 0x000fe2000c10110e */
[----:B---3--:R-:W-:Y:S01]  /*db60*/  F2FP.SATFINITE.E5M2.F32.PACK_AB_MERGE_C R13, RZ, R2, RZ ;  /* 0x00000002ff0d723e */ /* 0x008fe200048060ff */
[----:B----4-:R-:W-:Y:S01]  /*db70*/  FMUL R2, R225, UR20 ;  /* 0x00000014e1027c20 */ /* 0x010fe20008400000 */
[----:B------:R-:W-:Y:S01]  /*db80*/  ISETP.LT.OR P5, PT, R42, 0x41, !P0 ;  /* 0x000000412a00780c */ /* 0x000fe200047a1670 */
[----:B------:R-:W3:Y:S01]  /*db90*/  LDL.LU R225, [R1+0x20] ;  /* 0x0000200001e17983 */ /* 0x000ee20000300800 */
[----:B0-----:R-:W-:Y:S01]  /*dba0*/  F2FP.SATFINITE.E5M2.F32.PACK_AB_MERGE_C R7, RZ, R3, RZ ;  /* 0x00000003ff07723e */ /* 0x001fe200048060ff */
[----:B------:R-:W-:-:S02]  /*dbb0*/  FMUL R3, R227, UR20 ;  /* 0x00000014e3037c20 */ /* 0x000fc40008400000 */
[----:B------:R0:W-:Y:S01]  /*dbc0*/  @!P6 STG.E.U8 desc[UR14][R30.64+0x39], R5 ;  /* 0x000039051e00e986 */ /* 0x0001e2000c10110e */
[----:B------:R-:W-:-:S03]  /*dbd0*/  ISETP.LT.OR P6, PT, R42, 0x42, !P0 ;  /* 0x000000422a00780c */ /* 0x000fc600047c1670 */
[----:B------:R-:W4:Y:S04]  /*dbe0*/  LDL.LU R227, [R1+0x24] ;  /* 0x0000240001e37983 */ /* 0x000f280000300800 */
[----:B------:R-:W4:Y:S04]  /*dbf0*/  LDL.LU R226, [R1+0x28] ;  /* 0x0000280001e27983 */ /* 0x000f280000300800 */
[----:B------:R-:W-:Y:S01]  /*dc00*/  @!P3 STG.E.U8 desc[UR14][R28.64+0x40], R9 ;  /* 0x000040091c00b986 */ /* 0x000fe2000c10110e */
[C---:B------:R-:W-:Y:S02]  /*dc10*/  ISETP.LT.OR P3, PT, R42.reuse, 0x49, !P1 ;  /* 0x000000492a00780c */ /* 0x040fe40004f61670 */
[----:B0-----:R-:W-:Y:S01]  /*dc20*/  F2FP.SATFINITE.E5M2.F32.PACK_AB_MERGE_C R5, RZ, R0, RZ ;  /* 0x00000000ff05723e */ /* 0x001fe200048060ff */
[----:B------:R0:W-:Y:S01]  /*dc30*/  @!P2 STG.E.U8 desc[UR14][R28.64+0x41], R7 ;  /* 0x000041071c00a986 */ /* 0x0001e2000c10110e */
[----:B------:R-:W-:-:S03]  /*dc40*/  ISETP.LT.OR P2, PT, R42, 0x4a, !P1 ;  /* 0x0000004a2a00780c */ /* 0x000fc60004f41670 */
[----:B------:R-:W-:Y:S01]  /*dc50*/  @!P5 STG.E.U8 desc[UR14][R30.64+0x40], R13 ;  /* 0x0000400d1e00d986 */ /* 0x000fe2000c10110e */
[----:B------:R-:W-:-:S03]  /*dc60*/  ISETP.LT.OR P5, PT, R42, 0x49, !P0 ;  /* 0x000000492a00780c */ /* 0x000fc600047a1670 */
[----:B------:R1:W-:Y:S01]  /*dc70*/  @!P6 STG.E.U8 desc[UR14][R30.64+0x41], R5 ;  /* 0x000041051e00e986 */ /* 0x0003e2000c10110e */
[----:B0-----:R-:W-:Y:S02]  /*dc80*/  F2FP.SATFINITE.E5M2.F32.PACK_AB_MERGE_C R7, RZ, R2, RZ ;  /* 0x00000002ff07723e */ /* 0x001fe400048060ff */
[----:B------:R-:W-:-:S03]  /*dc90*/  ISETP.LT.OR P6, PT, R42, 0x4a, !P0 ;  /* 0x0000004a2a00780c */ /* 0x000fc600047c1670 */
[----:B------:R0:W-:Y:S01]  /*dca0*/  @!P3 STG.E.U8 desc[UR14][R28.64+0x48], R7 ;  /* 0x000048071c00b986 */ /* 0x0001e2000c10110e */
[----:B------:R-:W-:Y:S02]  /*dcb0*/  ISETP.LT.OR P3, PT, R42, 0x51, !P1 ;  /* 0x000000512a00780c */ /* 0x000fe40004f61670 */
[----:B------:R-:W-:Y:S02]  /*dcc0*/  F2FP.SATFINITE.E5M2.F32.PACK_AB_MERGE_C R9, RZ, R3, RZ ;  /* 0x00000003ff09723e */ /* 0x000fe400048060ff */
[----:B------:R-:W-:-:S03]  /*dcd0*/  F2FP.SATFINITE.E5M2.F32.PACK_AB_MERGE_C R11, RZ, R4, RZ ;  /* 0x00000004ff0b723e */ /* 0x000fc600048060ff */
[----:B------:R0:W-:Y:S04]  /*dce0*/  @!P2 STG.E.U8 desc[UR14][R28.64+0x49], R9 ;  /* 0x000049091c00a986 */ /* 0x0001e8000c10110e */
[----:B------:R-:W-:Y:S01]  /*dcf0*/  @!P5 STG.E.U8 desc[UR14][R30.64+0x48], R11 ;  /* 0x0000480b1e00d986 */ /* 0x000fe2000c10110e */
[----:B--2---:R-:W-:Y:S01]  /*dd00*/  FMUL R2, R221, UR20 ;  /* 0x00000014dd027c20 */ /* 0x004fe20008400000 */
[----:B------:R-:W-:Y:S02]  /*dd10*/  FMUL R0, R220, UR20 ;  /* 0x00000014dc007c20 */ /* 0x000fe40008400000 */
[----:B------:R-:W2:Y:S04]  /*dd20*/  LDL.LU R220, [R1+0x2c] ;  /* 0x00002c0001dc7983 */ /* 0x000ea80000300800 */
[----:B------:R-:W2:Y:S01]  /*dd30*/  LDL.LU R221, [R1+0x30] ;  /* 0x0000300001dd7983 */ /* 0x000ea20000300800 */
[----:B-1----:R-:W-:Y:S01]  /*dd40*/  F2FP.SATFINITE.E5M2.F32.PACK_AB_MERGE_C R5, RZ, R0, RZ ;  /* 0x00000000ff05723e */ /* 0x002fe200048060ff */
[----:B------:R-:W-:Y:S01]  /*dd50*/  FMUL R0, R222, UR20 ;  /* 0x00000014de007c20 */ /* 0x000fe20008400000 */
[----:B------:R-:W-:Y:S01]  /*dd60*/  FMUL R3, R223, UR20 ;  /* 0x00000014df037c20 */ /* 0x000fe20008400000 */
[----:B0-----:R-:W-:Y:S01]  /*dd70*/  F2FP.SATFINITE.E5M2.F32.PACK_AB_MERGE_C R7, RZ, R2, RZ ;  /* 0x00000002ff07723e */ /* 0x001fe200048060ff */
[----:B------:R-:W2:Y:S02]  /*dd80*/  LDL.LU R223, [R1+0x34] ;  /* 0x0000340001df7983 */ /* 0x000ea40000300800 */
[----:B------:R-:W-:-:S02]  /*dd90*/  F2FP.SATFINITE.E5M2.F32.PACK_AB_MERGE_C R13, RZ, R0, RZ ;  /* 0x00000000ff0d723e */ /* 0x000fc400048060ff */
[----:B------:R-:W2:Y:S01]  /*dda0*/  LDL.LU R222, [R1+0x38] ;  /* 0x0000380001de7983 */ /* 0x000ea20000300800 */
[----:B------:R-:W-:Y:S01]  /*ddb0*/  F2FP.SATFINITE.E5M2.F32.PACK_AB_MERGE_C R9, RZ, R3, RZ ;  /* 0x00000003ff09723e */ /* 0x000fe200048060ff */
[----:B------:R-:W-:Y:S02]  /*ddc0*/  FMUL R2, R224, UR20 ;  /* 0x00000014e0027c20 */ /* 0x000fe40008400000 */
[----:B------:R-:W2:Y:S04]  /*ddd0*/  LDL.LU R224, [R1+0x3c] ;  /* 0x00003c0001e07983 */ /* 0x000ea80000300800 */
[----:B------:R-:W-:Y:S01]  /*dde0*/  @!P6 STG.E.U8 desc[UR14][R30.64+0x49], R5 ;  /* 0x000049051e00e986 */ /* 0x000fe2000c10110e */
[----:B---3--:R-:W-:-:S03]  /*ddf0*/  FMUL R0, R225, UR20 ;  /* 0x00000014e1007c20 */ /* 0x008fc60008400000 */
[----:B------:R0:W-:Y:S04]  /*de00*/  @!P3 STG.E.U8 desc[UR14][R28.64+0x50], R7 ;  /* 0x000050071c00b986 */ /* 0x0001e8000c10110e */
[----:B------:R-:W3:Y:S01]  /*de10*/  LDL.LU R225, [R1+0x40] ;  /* 0x0000400001e17983 */ /* 0x000ee20000300800 */
[----:B----4-:R-:W-:-:S03]  /*de20*/  FMUL R3, R227, UR20 ;  /* 0x00000014e3037c20 */ /* 0x010fc60008400000 */
[----:B------:R-:W4:Y:S01]  /*de30*/  LDL.LU R227, [R1+0x44] ;  /* 0x0000440001e37983 */ /* 0x000f220000300800 */
[----:B0-----:R-:W-:Y:S01]  /*de40*/  F2FP.SATFINITE.E5M2.F32.PACK_AB_MERGE_C R7, RZ, R0, RZ ;  /* 0x00000000ff07723e */ /* 0x001fe200048060ff */
[----:B------:R-:W-:Y:S02]  /*de50*/  FMUL R0, R226, UR20 ;  /* 0x00000014e2007c20 */ /* 0x000fe40008400000 */
[----:B------:R-:W4:Y:S01]  /*de60*/  LDL.LU R226, [R1+0x48] ;  /* 0x0000480001e27983 */ /* 0x000f220000300800 */
[C---:B------:R-:W-:Y:S02]  /*de70*/  ISETP.LT.OR P2, PT, R42.reuse, 0x52, !P1 ;  /* 0x000000522a00780c */ /* 0x040fe40004f41670 */
[C---:B------:R-:W-:Y:S01]  /*de80*/  ISETP.LT.OR P6, PT, R42.reuse, 0x52, !P0 ;  /* 0x000000522a00780c */ /* 0x040fe200047c1670 */
[----:B------:R-:W4:Y:S01]  /*de90*/  LDL.LU R218, [R1+0x4c] ;  /* 0x00004c0001da7983 */ /* 0x000f220000300800 */
[----:B------:R-:W-:Y:S02]  /*dea0*/  F2FP.SATFINITE.E5M2.F32.PACK_AB_MERGE_C R5, RZ, R2, RZ ;  /* 0x00000002ff05723e */ /* 0x000fe400048060ff */
[----:B------:R-:W-:-:S02]  /*deb0*/  ISETP.LT.OR P5, PT, R42, 0x51, !P0 ;  /* 0x000000512a00780c */ /* 0x000fc400047a1670 */
[----:B------:R-:W-:Y:S02]  /*dec0*/  F2FP.SATFINITE.E5M2.F32.PACK_AB_MERGE_C R11, RZ, R0, RZ ;  /* 0x00000000ff0b723e */ /* 0x000fe400048060ff */
[----:B------:R-:W-:-:S03]  /*ded0*/  ISETP.LT.OR P3, PT, R42, 0x59, !P1 ;  /* 0x000000592a00780c */ /* 0x000fc60004f61670 */
[----:B------:R0:W-:Y:S01]  /*dee0*/  @!P2 STG.E.U8 desc[UR14][R28.64+0x51], R9 ;  /* 0x000051091c00a986 */ /* 0x0001e2000c10110e */
[----:B------:R-:W-:-:S03]  /*def0*/  ISETP.LT.OR P2, PT, R42, 0x5a, !P1 ;  /* 0x0000005a2a00780c */ /* 0x000fc60004f41670 */
[----:B------:R1:W-:Y:S01]  /*df00*/  @!P6 STG.E.U8 desc[UR14][R30.64+0x51], R5 ;  /* 0x000051051e00e986 */ /* 0x0003e2000c10110e */
[----:B------:R-:W-:-:S03]  /*df10*/  ISETP.LT.OR P6, PT, R42, 0x5a, !P0 ;  /* 0x0000005a2a00780c */ /* 0x000fc600047c1670 */
[----:B------:R-:W-:Y:S01]  /*df20*/  @!P5 STG.E.U8 desc[UR14][R30.64+0x50], R13 ;  /* 0x0000500d1e00d986 */ /* 0x000fe2000c10110e */
[----:B0-----:R-:W-:-:S03]  /*df30*/  F2FP.SATFINITE.E5M2.F32.PACK_AB_MERGE_C R9, RZ, R3, RZ ;  /* 0x00000003ff09723e */ /* 0x001fc600048060ff */
[----:B------:R0:W-:Y:S04]  /*df40*/  @!P3 STG.E.U8 desc[UR14][R28.64+0x58], R7 ;  /* 0x000058071c00b986 */ /* 0x0001e8000c10110e */
[----:B------:R0:W-:Y:S01]  /*df50*/  @!P2 STG.E.U8 desc[UR14][R28.64+0x59], R9 ;  /* 0x000059091c00a986 */ /* 0x0001e2000c10110e */
[----:B--2---:R-:W-:-:S03]  /*df60*/  FMUL R0, R220, UR20 ;  /* 0x00000014dc007c20 */ /* 0x004fc60008400000 */
[----:B------:R-:W2:Y:S01]  /*df70*/  LDL.LU R220, [R1+0x50] ;  /* 0x0000500001dc7983 */ /* 0x000ea20000300800 */
[----:B------:R-:W-:-:S03]  /*df80*/  FMUL R2, R221, UR20 ;  /* 0x00000014dd027c20 */ /* 0x000fc60008400000 */
[----:B------:R-:W2:Y:S01]  /*df90*/  LDL.LU R221, [R1+0x54] ;  /* 0x0000540001dd7983 */ /* 0x000ea20000300800 */
[----:B-1----:R-:W-:Y:S01]  /*dfa0*/  F2FP.SATFINITE.E5M2.F32.PACK_AB_MERGE_C R5, RZ, R0, RZ ;  /* 0x00000000ff05723e */ /* 0x002fe200048060ff */
[----:B------:R-:W-:Y:S02]  /*dfb0*/  FMUL R3, R223, UR20 ;  /* 0x00000014df037c20 */ /* 0x000fe40008400000 */
[----:B------:R-:W2:Y:S01]  /*dfc0*/  LDL.LU R223, [R1+0x58] ;  /* 0x0000580001df7983 */ /* 0x000ea20000300800 */
[----:B0-----:R-:W-:Y:S01]  /*dfd0*/  F2FP.SATFINITE.E5M2.F32.PACK_AB_MERGE_C R7, RZ, R2, RZ ;  /* 0x00000002ff07723e */ /* 0x001fe200048060ff */
[----:B------:R-:W-:Y:S01]  /*dfe0*/  FMUL R4, R222, UR20 ;  /* 0x00000014de047c20 */ /* 0x000fe20008400000 */
[----:B------:R-:W-:Y:S01]  /*dff0*/  F2FP.SATFINITE.E5M2.F32.PACK_AB_MERGE_C R9, RZ, R3, RZ ;  /* 0x00000003ff09723e */ /* 0x000fe200048060ff */
[----:B------:R-:W2:Y:S01]  /*e000*/  LDL.LU R222, [R1+0x5c] ;  /* 0x00005c0001de7983 */ /* 0x000ea20000300800 */
[----:B------:R-:W-:-:S03]  /*e010*/  FMUL R0, R224, UR20 ;  /* 0x00000014e0007c20 */ /* 0x000fc60008400000 */
[----:B------:R0:W-:Y:S04]  /*e020*/  @!P6 STG.E.U8 desc[UR14][R30.64+0x59], R5 ;  /* 0x000059051e00e986 */ /* 0x0001e8000c10110e */
[----:B------:R-:W2:Y:S01]  /*e030*/  LDL.LU R224, [R1+0x60] ;  /* 0x0000600001e07983 */ /* 0x000ea20000300800 */
[----:B0-----:R-:W-:Y:S01]  /*e040*/  F2FP.SATFINITE.E5M2.F32.PACK_AB_MERGE_C R5, RZ, R0, RZ ;  /* 0x00000000ff05723e */ /* 0x001fe200048060ff */
[----:B---3--:R-:W-:Y:S02]  /*e050*/  FMUL R2, R225, UR20 ;  /* 0x00000014e1027c20 */ /* 0x008fe40008400000 */
[----:B------:R-:W3:Y:S01]  /*e060*/  LDL.LU R225, [R1+0x64] ;  /* 0x0000640001e17983 */ /* 0x000ee20000300800 */
[----:B----4-:R-:W-:-:S03]  /*e070*/  FMUL R3, R227, UR20 ;  /* 0x00000014e3037c20 */ /* 0x010fc60008400000 */
[----:B------:R-:W4:Y:S01]  /*e080*/  LDL.LU R227, [R1+0x68] ;  /* 0x0000680001e37983 */ /* 0x000f220000300800 */
[----:B------:R-:W-:-:S03]  /*e090*/  FMUL R0, R226, UR20 ;  /* 0x00000014e2007c20 */ /* 0x000fc60008400000 */
[----:B------:R-:W4:Y:S01]  /*e0a0*/  LDL.LU R226, [R1+0x6c] ;  /* 0x00006c0001e27983 */ /* 0x000f220000300800 */
[C---:B------:R-:W-:Y:S02]  /*e0b0*/  ISETP.LT.OR P5, PT, R42.reuse, 0x59, !P0 ;  /* 0x000000592a00780c */ /* 0x040fe400047a1670 */
[C---:B------:R-:W-:Y:S02]  /*e0c0*/  ISETP.LT.OR P2, PT, R42.reuse, 0x62, !P1 ;  /* 0x000000622a00780c */ /* 0x040fe40004f41670 */
[C---:B------:R-:W-:Y:S02]  /*e0d0*/  ISETP.LT.OR P3, PT, R42.reuse, 0x61, !P1 ;  /* 0x000000612a00780c */ /* 0x040fe40004f61670 */
[----:B------:R-:W-:-:S07]  /*e0e0*/  ISETP.LT.OR P6, PT, R42, 0x62, !P0 ;  /* 0x000000622a00780c */ /* 0x000fce00047c1670 */
[----:B------:R-:W-:Y:S01]  /*e0f0*/  @!P5 STG.E.U8 desc[UR14][R30.64+0x58], R11 ;  /* 0x0000580b1e00d986 */ /* 0x000fe2000c10110e */
[----:B------:R-:W-:-:S03]  /*e100*/  ISETP.LT.OR P5, PT, R42, 0x61, !P0 ;  /* 0x000000612a00780c */ /* 0x000fc600047a1670 */
[----:B------:R0:W-:Y:S01]  /*e110*/  @!P2 STG.E.U8 desc[UR14][R28.64+0x61], R9 ;  /* 0x000061091c00a986 */ /* 0x0001e2000c10110e */
[----:B------:R-:W-:-:S03]  /*e120*/  ISETP.LT.OR P2, PT, R42, 0x6a, !P1 ;  /* 0x0000006a2a00780c */ /* 0x000fc60004f41670 */
[----:B------:R1:W-:Y:S01]  /*e130*/  @!P3 STG.E.U8 desc[UR14][R28.64+0x60], R7 ;  /* 0x000060071c00b986 */ /* 0x0003e2000c10110e */
[----:B------:R-:W-:Y:S02]  /*e140*/  ISETP.LT.OR P3, PT, R42, 0x69, !P1 ;  /* 0x000000692a00780c */ /* 0x000fe40004f61670 */
[----:B------:R-:W-:Y:S01]  /*e150*/  F2FP.SATFINITE.E5M2.F32.PACK_AB_MERGE_C R13, RZ, R4, RZ ;  /* 0x00000004ff0d723e */ /* 0x000fe200048060ff */
[----:B------:R1:W-:Y:S01]  /*e160*/  @!P6 STG.E.U8 desc[UR14][R30.64+0x61], R5 ;  /* 0x000061051e00e986 */ /* 0x0003e2000c10110e */
[----:B0-----:R-:W-:-:S03]  /*e170*/  F2FP.SATFINITE.E5M2.F32.PACK_AB_MERGE_C R9, RZ, R3, RZ ;  /* 0x00000003ff09723e */ /* 0x001fc600048060ff */
[----:B------:R-:W-:Y:S01]  /*e180*/  @!P5 STG.E.U8 desc[UR14][R30.64+0x60], R13 ;  /* 0x0000600d1e00d986 */ /* 0x000fe2000c10110e */
[----:B-1----:R-:W-:-:S03]  /*e190*/  F2FP.SATFINITE.E5M2.F32.PACK_AB_MERGE_C R7, RZ, R2, RZ ;  /* 0x00000002ff07723e */ /* 0x002fc600048060ff */
[----:B------:R-:W-:Y:S01]  /*e1a0*/  @!P2 STG.E.U8 desc[UR14][R28.64+0x69], R9 ;  /* 0x000069091c00a986 */ /* 0x000fe2000c10110e */
[C---:B------:R-:W-:Y:S02]  /*e1b0*/  ISETP.LT.OR P5, PT, R42.reuse, 0x69, !P0 ;  /* 0x000000692a00780c */ /* 0x040fe400047a1670 */
[C---:B------:R-:W-:Y:S01]  /*e1c0*/  ISETP.LT.OR P6, PT, R42.reuse, 0x6a, !P0 ;  /* 0x0000006a2a00780c */ /* 0x040fe200047c1670 */
[----:B------:R0:W-:Y:S01]  /*e1d0*/  @!P3 STG.E.U8 desc[UR14][R28.64+0x68], R7 ;  /* 0x000068071c00b986 */ /* 0x0001e2000c10110e */
[----:B------:R-:W-:Y:S01]  /*e1e0*/  ISETP.LT.OR P2, PT, R42, 0x72, !P1 ;  /* 0x000000722a00780c */ /* 0x000fe20004f41670 */
[----:B------:R-:W-:Y:S01]  /*e1f0*/  FMUL R2, R218, UR20 ;  /* 0x00000014da027c20 */ /* 0x000fe20008400000 */
[----:B------:R-:W-:Y:S02]  /*e200*/  ISETP.LT.OR P3, PT, R42, 0x71, !P1 ;  /* 0x000000712a00780c */ /* 0x000fe40004f61670 */
[----:B------:R-:W-:Y:S02]  /*e210*/  F2FP.SATFINITE.E5M2.F32.PACK_AB_MERGE_C R11, RZ, R0, RZ ;  /* 0x00000000ff0b723e */ /* 0x000fe400048060ff */
[----:B------:R-:W-:-:S03]  /*e220*/  F2FP.SATFINITE.E5M2.F32.PACK_AB_MERGE_C R5, RZ, R2, RZ ;  /* 0x00000002ff05723e */ /* 0x000fc600048060ff */
[----:B------:R-:W-:Y:S01]  /*e230*/  @!P5 STG.E.U8 desc[UR14][R30.64+0x68], R11 ;  /* 0x0000680b1e00d986 */ /* 0x000fe2000c10110e */
[----:B------:R-:W-:-:S03]  /*e240*/  ISETP.LT.OR P5, PT, R42, 0x71, !P0 ;  /* 0x000000712a00780c */ /* 0x000fc600047a1670 */
[----:B------:R-:W-:Y:S01]  /*e250*/  @!P6 STG.E.U8 desc[UR14][R30.64+0x69], R5 ;  /* 0x000069051e00e986 */ /* 0x000fe2000c10110e */
[----:B------:R-:W-:Y:S01]  /*e260*/  ISETP.LT.OR P6, PT, R42, 0x72, !P0 ;  /* 0x000000722a00780c */ /* 0x000fe200047c1670 */
[----:B--2---:R-:W-:Y:S01]  /*e270*/  FMUL R0, R220, UR20 ;  /* 0x00000014dc007c20 */ /* 0x004fe20008400000 */
[----:B------:R-:W-:-:S04]  /*e280*/  FMUL R3, R221, UR20 ;  /* 0x00000014dd037c20 */ /* 0x000fc80008400000 */
[----:B0-----:R-:W-:Y:S02]  /*e290*/  F2FP.SATFINITE.E5M2.F32.PACK_AB_MERGE_C R7, RZ, R0, RZ ;  /* 0x00000000ff07723e */ /* 0x001fe400048060ff */
[----:B------:R-:W-:Y:S01]  /*e2a0*/  F2FP.SATFINITE.E5M2.F32.PACK_AB_MERGE_C R9, RZ, R3, RZ ;  /* 0x00000003ff09723e */ /* 0x000fe200048060ff */
[----:B------:R-:W-:Y:S02]  /*e2b0*/  FMUL R0, R223, UR20 ;  /* 0x00000014df007c20 */ /* 0x000fe40008400000 */
[----:B------:R0:W-:Y:S01]  /*e2c0*/  @!P3 STG.E.U8 desc[UR14][R28.64+0x70], R7 ;  /* 0x000070071c00b986 */ /* 0x0001e2000c10110e */
[----:B------:R-:W-:-:S03]  /*e2d0*/  ISETP.LT.OR P3, PT, R42, 0x79, !P0 ;  /* 0x000000792a00780c */ /* 0x000fc60004761670 */
[----:B------:R1:W-:Y:S01]  /*e2e0*/  @!P2 STG.E.U8 desc[UR14][R28.64+0x71], R9 ;  /* 0x000071091c00a986 */ /* 0x0003e2000c10110e */
[C---:B------:R-:W-:Y:S02]  /*e2f0*/  ISETP.LT.OR P2, PT, R42.reuse, 0x79, !P1 ;  /* 0x000000792a00780c */ /* 0x040fe40004f41670 */
[----:B------:R-:W-:Y:S02]  /*e300*/  ISETP.LT.OR P1, PT, R42, 0x7a, !P1 ;  /* 0x0000007a2a00780c */ /* 0x000fe40004f21670 */
[----:B------:R-:W-:Y:S01]  /*e310*/  F2FP.SATFINITE.E5M2.F32.PACK_AB_MERGE_C R13, RZ, R0, RZ ;  /* 0x00000000ff0d723e */ /* 0x000fe200048060ff */
[----:B------:R-:W-:Y:S01]  /*e320*/  FMUL R0, R222, UR20 ;  /* 0x00000014de007c20 */ /* 0x000fe20008400000 */
[----:B------:R-:W-:Y:S01]  /*e330*/  ISETP.LT.OR P0, PT, R42, 0x7a, !P0 ;  /* 0x0000007a2a00780c */ /* 0x000fe20004701670 */
[----:B------:R-:W-:-:S03]  /*e340*/  FMUL R2, R224, UR20 ;  /* 0x00000014e0027c20 */ /* 0x000fc60008400000 */
[----:B0-----:R-:W-:Y:S02]  /*e350*/  F2FP.SATFINITE.E5M2.F32.PACK_AB_MERGE_C R7, RZ, R0, RZ ;  /* 0x00000000ff07723e */ /* 0x001fe400048060ff */
[----:B-1----:R-:W-:Y:S01]  /*e360*/  F2FP.SATFINITE.E5M2.F32.PACK_AB_MERGE_C R9, RZ, R2, RZ ;  /* 0x00000002ff09723e */ /* 0x002fe200048060ff */
[----:B---3--:R-:W-:Y:S01]  /*e370*/  FMUL R3, R225, UR20 ;  /* 0x00000014e1037c20 */ /* 0x008fe20008400000 */
[----:B----4-:R-:W-:Y:S01]  /*e380*/  FMUL R4, R227, UR20 ;  /* 0x00000014e3047c20 */ /* 0x010fe20008400000 */
[----:B------:R-:W-:-:S03]  /*e390*/  FMUL R5, R226, UR20 ;  /* 0x00000014e2057c20 */ /* 0x000fc60008400000 */
[----:B------:R-:W-:Y:S02]  /*e3a0*/  F2FP.SATFINITE.E5M2.F32.PACK_AB_MERGE_C R3, RZ, R3, RZ ;  /* 0x00000003ff03723e */ /* 0x000fe400048060ff */
[----:B------:R-:W-:Y:S02]  /*e3b0*/  F2FP.SATFINITE.E5M2.F32.PACK_AB_MERGE_C R11, RZ, R4, RZ ;  /* 0x00000004ff0b723e */ /* 0x000fe400048060ff */
[----:B------:R-:W-:Y:S01]  /*e3c0*/  F2FP.SATFINITE.E5M2.F32.PACK_AB_MERGE_C R5, RZ, R5, RZ ;  /* 0x00000005ff05723e */ /* 0x000fe200048060ff */
[----:B------:R0:W-:Y:S04]  /*e3d0*/  @!P5 STG.E.U8 desc[UR14][R30.64+0x70], R13 ;  /* 0x0000700d1e00d986 */ /* 0x0001e8000c10110e */
[----:B------:R0:W-:Y:S04]  /*e3e0*/  @!P6 STG.E.U8 desc[UR14][R30.64+0x71], R7 ;  /* 0x000071071e00e986 */ /* 0x0001e8000c10110e */
[----:B------:R0:W-:Y:S04]  /*e3f0*/  @!P2 STG.E.U8 desc[UR14][R28.64+0x78], R9 ;  /* 0x000078091c00a986 */ /* 0x0001e8000c10110e */
[----:B------:R0:W-:Y:S04]  /*e400*/  @!P1 STG.E.U8 desc[UR14][R28.64+0x79], R3 ;  /* 0x000079031c009986 */ /* 0x0001e8000c10110e */
[----:B------:R0:W-:Y:S04]  /*e410*/  @!P3 STG.E.U8 desc[UR14][R30.64+0x78], R11 ;  /* 0x0000780b1e00b986 */ /* 0x0001e8000c10110e */
[----:B------:R0:W-:Y:S02]  /*e420*/  @!P0 STG.E.U8 desc[UR14][R30.64+0x79], R5 ;  /* 0x000079051e008986 */ /* 0x0001e4000c10110e */
.L_x_289:
[----:B------:R-:W-:Y:S05]  /*e430*/  BSYNC B0 ;  /* 0x0000000000007941 */ /* 0x000fea0003800000 */
.L_x_31:
[----:B0----5:R-:W2:Y:S04]  /*e440*/  LDL.LU R3, [R1+0x70] ;  /* 0x0000700001037983 */ /* 0x021ea80000300800 */
[----:B------:R-:W2:Y:S01]  /*e450*/  LDL.LU R2, [R1+0x74] ;  /* 0x0000740001027983 */ /* 0x000ea20000300800 */
[----:B------:R-:W-:Y:S01]  /*e460*/  ULDC UR6, c[0x0][0xc] ;  /* 0x0000030000067ab9 */ /* 0x000fe20000000800 */
[----:B------:R-:W-:Y:S01]  /*e470*/  ULDC UR7, c[0x0][0x10] ;  /* 0x0000040000077ab9 */ /* 0x000fe20000000800 */
[----:B------:R-:W2:Y:S01]  /*e480*/  LDC R5, c[0x0][0x14] ;  /* 0x00000500ff057b82 */ /* 0x000ea20000000800 */
[----:B------:R-:W-:Y:S01]  /*e490*/  UIMAD.WIDE.U32 UR6, UR6, UR7, URZ ;  /* 0x00000007060672a5 */ /* 0x000fe2000f8e003f */
[----:B------:R-:W-:Y:S01]  /*e4a0*/  PRMT R0, RZ, 0x7610, R0 ;  /* 0x00007610ff007816 */ /* 0x000fe20000000000 */
[----:B------:R-:W-:-:S04]  /*e4b0*/  UMOV UR12, 0xffffffff ;  /* 0xffffffff000c7882 */ /* 0x000fc80000000000 */
[----:B--2---:R-:W-:-:S04]  /*e4c0*/  IMAD.WIDE.U32 R2, R5, UR6, R2 ;  /* 0x0000000605027c25 */ /* 0x004fc8000f8e0002 */
[----:B------:R-:W-:Y:S01]  /*e4d0*/  IMAD R5, R5, UR7, RZ ;  /* 0x0000000705057c24 */ /* 0x000fe2000f8e02ff */
[----:B------:R-:W-:Y:S01]  /*e4e0*/  ULDC.64 UR6, c[0x0][0x650] ;  /* 0x0001940000067ab9 */ /* 0x000fe20000000a00 */
[----:B------:R-:W-:Y:S01]  /*e4f0*/  IMAD.MOV.U32 R19, RZ, RZ, R2 ;  /* 0x000000ffff137224 */ /* 0x000fe200078e0002 */
[----:B------:R-:W-:Y:S01]  /*e500*/  ISETP.GE.U32.AND P0, PT, R2, UR6, PT ;  /* 0x0000000602007c0c */ /* 0x000fe2000bf06070 */
[----:B------:R-:W-:Y:S02]  /*e510*/  IMAD.IADD R22, R3, 0x1, R5 ;  /* 0x0000000103167824 */ /* 0x000fe400078e0205 */
[----:B------:R-:W-:-:S03]  /*e520*/  IMAD.MOV.U32 R2, RZ, RZ, -0x1 ;  /* 0xffffffffff027424 */ /* 0x000fc600078e00ff */
[----:B------:R0:W-:Y:S01]  /*e530*/  STL [R1+0x70], R22 ;  /* 0x0000701601007387 */ /* 0x0001e20000100800 */
[----:B------:R-:W-:-:S03]  /*e540*/  ISETP.GE.U32.AND.EX P0, PT, R22, UR7, PT, P0 ;  /* 0x0000000716007c0c */ /* 0x000fc6000bf06100 */
[----:B------:R0:W-:Y:S04]  /*e550*/  STL [R1+0x74], R19 ;  /* 0x0000741301007387 */ /* 0x0001e80000100800 */
[----:B------:R0:W-:Y:S06]  /*e560*/  STL [R1+0x78], R2 ;  /* 0x0000780201007387 */ /* 0x0001ec0000100800 */
[----:B------:R-:W-:Y:S05]  /*e570*/  @P0 BRA `(.L_x_290) ;  /* 0x00000004006c0947 */ /* 0x000fea0003800000 */
[----:B------:R-:W2:Y:S01]  /*e580*/  S2R R14, SR_CTAID.X ;  /* 0x00000000000e7919 */ /* 0x000ea20000002500 */
[----:B------:R-:W5:Y:S01]  /*e590*/  LDC.64 R8, c[0x0][0x628] ;  /* 0x00018a00ff087b82 */ /* 0x000f620000000a00 */
[----:B------:R-:W-:Y:S01]  /*e5a0*/  ULDC UR6, c[0x0][0x150] ;  /* 0x0000540000067ab9 */ /* 0x000fe20000000800 */
[----:B------:R-:W-:Y:S01]  /*e5b0*/  IMAD.MOV.U32 R6, RZ, RZ, R19 ;  /* 0x000000ffff067224 */ /* 0x000fe200078e0013 */
[----:B------:R-:W0:Y:S01]  /*e5c0*/  S2R R16, SR_CTAID.Y ;  /* 0x0000000000107919 */ /* 0x000e220000002600 */
[----:B------:R-:W-:-:S04]  /*e5d0*/  IMAD.MOV.U32 R7, RZ, RZ, R22 ;  /* 0x000000ffff077224 */ /* 0x000fc800078e0016 */
[----:B------:R-:W0:Y:S08]  /*e5e0*/  LDC R17, c[0x0][0x144] ;  /* 0x00005100ff117b82 */ /* 0x000e300000000800 */
[----:B------:R-:W0:Y:S08]  /*e5f0*/  LDC R10, c[0x0][0x630] ;  /* 0x00018c00ff0a7b82 */ /* 0x000e300000000800 */
[----:B------:R-:W0:Y:S01]  /*e600*/  LDC.64 R12, c[0x0][0x620] ;  /* 0x00018800ff0c7b82 */ /* 0x000e220000000a00 */
[----:B-----5:R-:W-:-:S04]  /*e610*/  ISETP.NE.U32.AND P0, PT, R8, RZ, PT ;  /* 0x000000ff0800720c */ /* 0x020fc80003f05070 */
[----:B------:R-:W-:Y:S02]  /*e620*/  ISETP.NE.AND.EX P0, PT, R9, RZ, PT, P0 ;  /* 0x000000ff0900720c */ /* 0x000fe40003f05300 */
[----:B--2---:R-:W-:-:S05]  /*e630*/  I2FP.F32.U32 R0, R14 ;  /* 0x0000000e00007245 */ /* 0x004fca0000201000 */
[----:B------:R-:W-:-:S04]  /*e640*/  FMUL R0, R0, UR6 ;  /* 0x0000000600007c20 */ /* 0x000fc80008400000 */
[----:B------:R2:W0:Y:S02]  /*e650*/  F2I.U32.TRUNC.NTZ R15, R0 ;  /* 0x00000000000f7305 */ /* 0x000424000020f000 */
[----:B------:R-:W-:Y:S05]  /*e660*/  @!P0 BRA `(.L_x_291) ;  /* 0x0000000000288947 */ /* 0x000fea0003800000 */
[----:B--2---:R-:W2:Y:S02]  /*e670*/  LDC R0, c[0x0][0x634] ;  /* 0x00018d00ff007b82 */ /* 0x004ea40000000800 */
[----:B--2---:R-:W-:-:S05]  /*e680*/  IADD3 R7, P0, R19, R0, RZ ;  /* 0x0000000013077210 */ /* 0x004fca0007f1e0ff */
[----:B------:R-:W-:-:S04]  /*e690*/  IMAD.X R11, RZ, RZ, R22, P0 ;  /* 0x000000ffff0b7224 */ /* 0x000fc800000e0616 */
[----:B0-----:R-:W-:-:S04]  /*e6a0*/  IMAD.WIDE.U32 R2, R11, R8, RZ ;  /* 0x000000080b027225 */ /* 0x001fc800078e00ff */
[----:B------:R-:W-:-:S04]  /*e6b0*/  IMAD.WIDE.U32 R4, P0, R7, R9, R2 ;  /* 0x0000000907047225 */ /* 0x000fc80007800002 */
[----:B------:R-:W-:-:S04]  /*e6c0*/  IMAD.WIDE.U32 R2, R7, R8, RZ ;  /* 0x0000000807027225 */ /* 0x000fc800078e00ff */
[----:B------:R-:W-:Y:S01]  /*e6d0*/  IMAD.X R7, RZ, RZ, RZ, P0 ;  /* 0x000000ffff077224 */ /* 0x000fe200000e06ff */
[----:B------:R-:W-:Y:S01]  /*e6e0*/  IADD3 RZ, P0, R3, R4, RZ ;  /* 0x0000000403ff7210 */ /* 0x000fe20007f1e0ff */
[----:B------:R-:W-:-:S04]  /*e6f0*/  IMAD.MOV.U32 R6, RZ, RZ, R5 ;  /* 0x000000ffff067224 */ /* 0x000fc800078e0005 */
[----:B------:R-:W-:-:S08]  /*e700*/  IMAD.WIDE.U32.X R6, R11, R9, R6, P0 ;  /* 0x000000090b067225 */ /* 0x000fd000000e0406 */
.L_x_291:
[-CC-:B0-----:R-:W-:Y:S01]  /*e710*/  SHF.R.U64 R24, R6, R10.reuse, R7.reuse ;  /* 0x0000000a06187219 */ /* 0x181fe20000001207 */
[----:B------:R-:W0:Y:S01]  /*e720*/  LDC.64 R20, c[0x0][0x640] ;  /* 0x00019000ff147b82 */ /* 0x000e220000000a00 */
[----:B--2---:R-:W-:Y:S01]  /*e730*/  SHF.R.U32.HI R0, RZ, R10, R7 ;  /* 0x0000000aff007219 */ /* 0x004fe20000011607 */
[----:B------:R-:W-:Y:S01]  /*e740*/  IMAD.MOV.U32 R2, RZ, RZ, R19 ;  /* 0x000000ffff027224 */ /* 0x000fe200078e0013 */
[----:B------:R-:W-:Y:S01]  /*e750*/  IADD3 R5, P0, RZ, -R24, RZ ;  /* 0x80000018ff057210 */ /* 0x000fe20007f1e0ff */
[----:B------:R-:W-:Y:S01]  /*e760*/  IMAD.MOV R15, RZ, RZ, -R15 ;  /* 0x000000ffff0f7224 */ /* 0x000fe200078e0a0f */
[----:B------:R-:W-:Y:S01]  /*e770*/  ULDC UR6, c[0x0][0x154] ;  /* 0x0000550000067ab9 */ /* 0x000fe20000000800 */
[----:B------:R-:W-:Y:S02]  /*e780*/  IMAD.MOV.U32 R7, RZ, RZ, 0x1 ;  /* 0x00000001ff077424 */ /* 0x000fe400078e00ff */
[----:B------:R-:W2:Y:S01]  /*e790*/  LDC R4, c[0x0][0x618] ;  /* 0x00018600ff047b82 */ /* 0x000ea20000000800 */
[----:B------:R-:W-:-:S02]  /*e7a0*/  IMAD.X R3, RZ, RZ, ~R0, P0 ;  /* 0x000000ffff037224 */ /* 0x000fc400000e0e00 */
[----:B------:R-:W-:Y:S02]  /*e7b0*/  IMAD R15, R17, R15, R14 ;  /* 0x0000000f110f7224 */ /* 0x000fe400078e020e */
[-C--:B------:R-:W-:Y:S02]  /*e7c0*/  IMAD R0, R3, R12.reuse, RZ ;  /* 0x0000000c03007224 */ /* 0x080fe400078e02ff */
[----:B------:R-:W-:Y:S01]  /*e7d0*/  IMAD.MOV.U32 R3, RZ, RZ, R22 ;  /* 0x000000ffff037224 */ /* 0x000fe200078e0016 */
[----:B------:R-:W5:Y:S01]  /*e7e0*/  LDC R6, c[0x0][0x608] ;  /* 0x00018200ff067b82 */ /* 0x000f620000000800 */
[----:B------:R-:W-:-:S04]  /*e7f0*/  IMAD.WIDE.U32 R2, R5, R12, R2 ;  /* 0x0000000c05027225 */ /* 0x000fc800078e0002 */
[----:B------:R-:W-:-:S03]  /*e800*/  IMAD R5, R5, R13, R0 ;  /* 0x0000000d05057224 */ /* 0x000fc600078e0200 */
[----:B------:R-:W1:Y:S01]  /*e810*/  LDC R18, c[0x0][0x658] ;  /* 0x00019600ff127b82 */ /* 0x000e620000000800 */
[----:B------:R-:W-:Y:S01]  /*e820*/  I2FP.F32.U32 R0, R16 ;  /* 0x0000001000007245 */ /* 0x000fe20000201000 */
[----:B------:R-:W-:Y:S01]  /*e830*/  IMAD.IADD R3, R3, 0x1, R5 ;  /* 0x0000000103037824 */ /* 0x000fe200078e0205 */
[----:B0-----:R-:W-:Y:S01]  /*e840*/  ISETP.NE.U32.AND P0, PT, R20, RZ, PT ;  /* 0x000000ff1400720c */ /* 0x001fe20003f05070 */
[----:B------:R-:W-:Y:S02]  /*e850*/  IMAD.MOV.U32 R5, RZ, RZ, -0x1 ;  /* 0xffffffffff057424 */ /* 0x000fe400078e00ff */
[----:B------:R-:W-:Y:S02]  /*e860*/  FMUL R0, R0, UR6 ;  /* 0x0000000600007c20 */ /* 0x000fe40008400000 */
[----:B------:R-:W0:Y:S01]  /*e870*/  LDC R13, c[0x0][0x148] ;  /* 0x00005200ff0d7b82 */ /* 0x000e220000000800 */
[----:B--2---:R-:W-:Y:S01]  /*e880*/  SHF.R.U64 R10, R2, R4, R3 ;  /* 0x00000004020a7219 */ /* 0x004fe20000001203 */
[----:B------:R2:W0:Y:S01]  /*e890*/  F2I.U32.TRUNC.NTZ R12, R0 ;  /* 0x00000000000c7305 */ /* 0x000422000020f000 */
[----:B------:R-:W-:-:S02]  /*e8a0*/  ISETP.NE.AND.EX P0, PT, R21, RZ, PT, P0 ;  /* 0x000000ff1500720c */ /* 0x000fc40003f05300 */
[----:B------:R-:W-:-:S03]  /*e8b0*/  SHF.R.U32.HI R3, RZ, R4, R3 ;  /* 0x00000004ff037219 */ /* 0x000fc60000011603 */
[----:B------:R-:W0:Y:S01]  /*e8c0*/  LDC R14, c[0x0][0x600] ;  /* 0x00018000ff0e7b82 */ /* 0x000e220000000800 */
[-CC-:B-----5:R-:W-:Y:S02]  /*e8d0*/  SHF.R.U64 R8, R10, R6.reuse, R3.reuse ;  /* 0x000000060a087219 */ /* 0x1a0fe40000001203 */
[----:B------:R-:W-:-:S05]  /*e8e0*/  SHF.R.U32.HI R3, RZ, R6, R3 ;  /* 0x00000006ff037219 */ /* 0x000fca0000011603 */
[----:B------:R-:W0:Y:S01]  /*e8f0*/  LDC R19, c[0x0][0x648] ;  /* 0x00019200ff137b82 */ /* 0x000e220000000800 */
[-CC-:B-1----:R-:W-:Y:S02]  /*e900*/  SHF.R.U64 R11, R8, R18.reuse, R3.reuse ;  /* 0x00000012080b7219 */ /* 0x182fe40000001203 */
[-C--:B------:R-:W-:Y:S02]  /*e910*/  SHF.L.U32 R5, R5, R18.reuse, RZ ;  /* 0x0000001205057219 */ /* 0x080fe400000006ff */
[-C--:B------:R-:W-:Y:S01]  /*e920*/  SHF.R.U32.HI R3, RZ, R18.reuse, R3 ;  /* 0x00000012ff037219 */ /* 0x080fe20000011603 */
[----:B------:R-:W-:Y:S01]  /*e930*/  IMAD.MOV.U32 R2, RZ, RZ, R11 ;  /* 0x000000ffff027224 */ /* 0x000fe200078e000b */
[----:B------:R-:W-:Y:S01]  /*e940*/  SHF.L.U32 R40, R7, R18, RZ ;  /* 0x0000001207287219 */ /* 0x000fe200000006ff */
[----:B------:R-:W1:Y:S01]  /*e950*/  LDC R22, c[0x0][0x638] ;  /* 0x00018e00ff167b82 */ /* 0x000e620000000800 */
[----:B------:R-:W-:-:S07]  /*e960*/  LOP3.LUT R17, RZ, R5, RZ, 0x33, !PT ;  /* 0x00000005ff117212 */ /* 0x000fce00078e33ff */
[----:B------:R-:W0:Y:S01]  /*e970*/  LDC R23, c[0x0][0x610] ;  /* 0x00018400ff177b82 */ /* 0x000e220000000800 */
[----:B--2---:R-:W-:Y:S05]  /*e980*/  @!P0 BRA `(.L_x_292) ;  /* 0x0000000000288947 */ /* 0x004fea0003800000 */
[----:B------:R-:W2:Y:S02]  /*e990*/  LDC R0, c[0x0][0x64c] ;  /* 0x00019300ff007b82 */ /* 0x000ea40000000800 */
[----:B--2---:R-:W-:-:S05]  /*e9a0*/  IADD3 R7, P0, R11, R0, RZ ;  /* 0x000000000b077210 */ /* 0x004fca0007f1e0ff */
        /* <DEDUP_REMOVED lines=8> */
.L_x_292:
[----:B0-----:R-:W-:Y:S01]  /*ea30*/  SHF.R.U64 R0, R2, R19, R3 ;  /* 0x0000001302007219 */ /* 0x001fe20000001203 */
[----:B------:R-:W-:Y:S01]  /*ea40*/  VIADD R3, R14, 0xffffffff ;  /* 0xffffffff0e037836 */ /* 0x000fe20000000000 */
[----:B------:R-:W-:Y:S01]  /*ea50*/  LOP3.LUT R5, R8, R17, RZ, 0xc0, !PT ;  /* 0x0000001108057212 */ /* 0x000fe200078ec0ff */
[----:B------:R-:W-:Y:S01]  /*ea60*/  IMAD.MOV R12, RZ, RZ, -R12 ;  /* 0x000000ffff0c7224 */ /* 0x000fe200078e0a0c */
[----:B------:R-:W-:Y:S01]  /*ea70*/  R2UR UR12, R24 ;  /* 0x00000000180c72ca */ /* 0x000fe200000e0000 */
[----:B------:R-:W-:Y:S01]  /*ea80*/  IMAD.MOV R2, RZ, RZ, -R0 ;  /* 0x000000ffff027224 */ /* 0x000fe200078e0a00 */
[----:B------:R-:W-:Y:S01]  /*ea90*/  LOP3.LUT R3, R10, R3, RZ, 0xc0, !PT ;  /* 0x000000030a037212 */ /* 0x000fe200078ec0ff */
[----:B------:R-:W-:Y:S02]  /*eaa0*/  IMAD R40, R40, R0, R5 ;  /* 0x0000000028287224 */ /* 0x000fe400078e0205 */
[----:B------:R-:W-:Y:S02]  /*eab0*/  @P4 IMAD R15, R13, R12, R16 ;  /* 0x0000000c0d0f4224 */ /* 0x000fe400078e0210 */
[----:B-1----:R-:W-:-:S02]  /*eac0*/  IMAD R0, R2, R22, R11 ;  /* 0x0000001602007224 */ /* 0x002fc400078e020b */
[----:B------:R-:W-:Y:S02]  /*ead0*/  IMAD R40, R40, R23, R15 ;  /* 0x0000001728287224 */ /* 0x000fe400078e020f */
[----:B------:R-:W-:Y:S02]  /*eae0*/  IMAD R3, R0, R14, R3 ;  /* 0x0000000e00037224 */ /* 0x000fe400078e0203 */
[----:B------:R-:W-:-:S03]  /*eaf0*/  IMAD.MOV.U32 R0, RZ, RZ, 0x1 ;  /* 0x00000001ff007424 */ /* 0x000fc600078e00ff */
[----:B------:R-:W-:Y:S02]  /*eb00*/  SEL R2, R3, R40, !P4 ;  /* 0x0000002803027207 */ /* 0x000fe40006000000 */
[----:B------:R-:W-:-:S03]  /*eb10*/  SEL R40, R40, R3, !P4 ;  /* 0x0000000328287207 */ /* 0x000fc60006000000 */
[----:B------:R2:W-:Y:S04]  /*eb20*/  STL [R1+0x78], R2 ;  /* 0x0000780201007387 */ /* 0x0005e80000100800 */
.L_x_290:
[----:B------:R-:W-:Y:S01]  /*eb30*/  UIADD3 UR5, UR9, UR5, URZ ;  /* 0x0000000509057290 */ /* 0x000fe2000fffe03f */
[----:B------:R0:W-:Y:S01]  /*eb40*/  STL [R1+0x7c], R40 ;  /* 0x00007c2801007387 */ /* 0x0001e20000100800 */
[----:B------:R-:W-:Y:S02]  /*eb50*/  LOP3.LUT P0, RZ, R0, 0xff, RZ, 0xc0, !PT ;  /* 0x000000ff00ff7812 */ /* 0x000fe4000780c0ff */
[----:B------:R-:W-:Y:S02]  /*eb60*/  USHF.R.U32.HI UR6, URZ, 0x2, UR5 ;  /* 0x000000023f067899 */ /* 0x000fe40008011605 */
[----:B------:R-:W-:Y:S02]  /*eb70*/  UISETP.GT.U32.AND UP0, UPT, UR5, 0x3, UPT ;  /* 0x000000030500788c */ /* 0x000fe4000bf04070 */
[----:B------:R-:W-:Y:S02]  /*eb80*/  ULOP3.LUT UR6, UR6, 0x1, URZ, 0xc0, !UPT ;  /* 0x0000000106067892 */ /* 0x000fe4000f8ec03f */
[----:B------:R-:W-:-:S02]  /*eb90*/  UISETP.LT.U32.AND UP0, UPT, UR9, 0x4, UP0 ;  /* 0x000000040900788c */ /* 0x000fc40008701070 */
[----:B------:R-:W-:Y:S02]  /*eba0*/  UISETP.NE.U32.AND UP1, UPT, UR6, 0x1, UPT ;  /* 0x000000010600788c */ /* 0x000fe4000bf25070 */
[----:B------:R-:W-:Y:S02]  /*ebb0*/  USEL UR7, URZ, 0x1, !UP0 ;  /* 0x000000013f077887 */ /* 0x000fe4000c000000 */
[----:B------:R-:W-:Y:S02]  /*ebc0*/  UISETP.GT.U32.AND UP1, UPT, UR9, 0x3, !UP1 ;  /* 0x000000030900788c */ /* 0x000fe4000cf24070 */
[----:B------:R-:W-:Y:S02]  /*ebd0*/  ULOP3.LUT UR5, UR5, 0x3, URZ, 0xc0, !UPT ;  /* 0x0000000305057892 */ /* 0x000fe4000f8ec03f */
[----:B------:R-:W-:-:S04]  /*ebe0*/  USEL UR6, URZ, 0x1, !UP1 ;  /* 0x000000013f067887 */ /* 0x000fc8000c800000 */
[----:B------:R-:W-:Y:S01]  /*ebf0*/  ULOP3.LUT UR4, UR6, UR4, UR7, 0x96, !UPT ;  /* 0x0000000406047292 */ /* 0x000fe2000f8e9607 */
[----:B0-----:R-:W-:Y:S11]  /*ec00*/  @P0 BRA `(.L_x_293) ;  /* 0xffffff2400040947 */ /* 0x001ff6000383ffff */
[----:B------:R-:W-:Y:S05]  /*ec10*/  EXIT ;  /* 0x000000000000794d */ /* 0x000fea0003800000 */
.L_x_3:
[----:B------:R-:W2:Y:S01]  /*ec20*/  LDL R16, [R1+0x74] ;  /* 0x0000740001107983 */ /* 0x000ea20000100800 */
[----:B------:R-:W-:-:S03]  /*ec30*/  ULDC.64 UR4, c[0x0][0x650] ;  /* 0x0001940000047ab9 */ /* 0x000fc60000000a00 */
[----:B------:R-:W3:Y:S01]  /*ec40*/  LDL R17, [R1+0x70] ;  /* 0x0000700001117983 */ /* 0x000ee20000100800 */
[----:B------:R-:W-:Y:S01]  /*ec50*/  PRMT R4, RZ, 0x7610, R4 ;  /* 0x00007610ff047816 */ /* 0x000fe20000000004 */
[----:B------:R-:W-:Y:S02]  /*ec60*/  IMAD.MOV.U32 R5, RZ, RZ, -0x1 ;  /* 0xffffffffff057424 */ /* 0x000fe400078e00ff */
[----:B------:R-:W-:Y:S02]  /*ec70*/  IMAD.MOV.U32 R6, RZ, RZ, -0x1 ;  /* 0xffffffffff067424 */ /* 0x000fe400078e00ff */
[----:B------:R-:W-:Y:S01]  /*ec80*/  IMAD.MOV.U32 R11, RZ, RZ, -0x1 ;  /* 0xffffffffff0b7424 */ /* 0x000fe200078e00ff */
[----:B--2---:R-:W-:-:S04]  /*ec90*/  ISETP.GE.U32.AND P0, PT, R16, UR4, PT ;  /* 0x0000000410007c0c */ /* 0x004fc8000bf06070 */
[----:B---3--:R-:W-:-:S13]  /*eca0*/  ISETP.GE.U32.AND.EX P0, PT, R17, UR5, PT, P0 ;  /* 0x0000000511007c0c */ /* 0x008fda000bf06100 */
[----:B------:R-:W-:Y:S05]  /*ecb0*/  @P0 BRA `(.L_x_294) ;  /* 0x00000004005c0947 */ /* 0x000fea0003800000 */
        /* <DEDUP_REMOVED lines=18> */
.L_x_295:
[-CC-:B------:R-:W-:Y:S01]  /*ede0*/  SHF.R.U64 R11, R8, R12.reuse, R9.reuse ;  /* 0x0000000c080b7219 */ /* 0x180fe20000001209 */
[----:B------:R-:W0:Y:S01]  /*edf0*/  LDC.64 R20, c[0x0][0x640] ;  /* 0x00019000ff147b82 */ /* 0x000e220000000a00 */
[----:B------:R-:W-:Y:S01]  /*ee00*/  SHF.R.U32.HI R3, RZ, R12, R9 ;  /* 0x0000000cff037219 */ /* 0x000fe20000011609 */
[----:B------:R-:W-:Y:S01]  /*ee10*/  ULDC UR4, c[0x0][0x150] ;  /* 0x0000540000047ab9 */ /* 0x000fe20000000800 */
[----:B------:R-:W-:Y:S01]  /*ee20*/  IADD3 R7, P0, RZ, -R11, RZ ;  /* 0x8000000bff077210 */ /* 0x000fe20007f1e0ff */
[----:B------:R-:W-:Y:S01]  /*ee30*/  IMAD.MOV.U32 R4, RZ, RZ, R16 ;  /* 0x000000ffff047224 */ /* 0x000fe200078e0010 */
[----:B------:R-:W-:Y:S01]  /*ee40*/  I2FP.F32.U32 R6, R2 ;  /* 0x0000000200067245 */ /* 0x000fe20000201000 */
[----:B------:R-:W-:Y:S02]  /*ee50*/  IMAD.MOV.U32 R5, RZ, RZ, R17 ;  /* 0x000000ffff057224 */ /* 0x000fe400078e0011 */
[----:B------:R-:W1:Y:S01]  /*ee60*/  LDC R10, c[0x0][0x618] ;  /* 0x00018600ff0a7b82 */ /* 0x000e620000000800 */
[----:B------:R-:W-:-:S02]  /*ee70*/  IMAD.X R3, RZ, RZ, ~R3, P0 ;  /* 0x000000ffff037224 */ /* 0x000fc400000e0e03 */
[----:B------:R-:W-:Y:S01]  /*ee80*/  FMUL R9, R6, UR4 ;  /* 0x0000000406097c20 */ /* 0x000fe20008400000 */
[----:B------:R-:W-:Y:S01]  /*ee90*/  IMAD.WIDE.U32 R4, R7, R14, R4 ;  /* 0x0000000e07047225 */ /* 0x000fe200078e0004 */
[----:B------:R-:W-:-:S03]  /*eea0*/  ULDC UR4, c[0x0][0x154] ;  /* 0x0000550000047ab9 */ /* 0x000fc60000000800 */
[----:B------:R-:W-:Y:S01]  /*eeb0*/  IMAD R6, R3, R14, RZ ;  /* 0x0000000e03067224 */ /* 0x000fe200078e02ff */
[----:B------:R-:W2:Y:S01]  /*eec0*/  LDC R13, c[0x0][0x144] ;  /* 0x00005100ff0d7b82 */ /* 0x000ea20000000800 */
[----:B------:R-:W3:Y:S02]  /*eed0*/  F2I.U32.TRUNC.NTZ R9, R9 ;  /* 0x0000000900097305 */ /* 0x000ee4000020f000 */
[----:B------:R-:W-:Y:S02]  /*eee0*/  IMAD R3, R7, R15, R6 ;  /* 0x0000000f07037224 */ /* 0x000fe400078e0206 */
[----:B------:R-:W-:Y:S02]  /*eef0*/  IMAD.MOV.U32 R6, RZ, RZ, -0x1 ;  /* 0xffffffffff067424 */ /* 0x000fe400078e00ff */
[----:B------:R-:W-:Y:S01]  /*ef00*/  IMAD.IADD R3, R5, 0x1, R3 ;  /* 0x0000000105037824 */ /* 0x000fe200078e0203 */
[----:B------:R-:W4:Y:S01]  /*ef10*/  LDC R12, c[0x0][0x608] ;  /* 0x00018200ff0c7b82 */ /* 0x000f220000000800 */
[----:B------:R-:W-:-:S02]  /*ef20*/  I2FP.F32.U32 R5, R0 ;  /* 0x0000000000057245 */ /* 0x000fc40000201000 */
[----:B0-----:R-:W-:-:S03]  /*ef30*/  ISETP.NE.U32.AND P0, PT, R20, RZ, PT ;  /* 0x000000ff1400720c */ /* 0x001fc60003f05070 */
[----:B------:R-:W-:Y:S01]  /*ef40*/  FMUL R5, R5, UR4 ;  /* 0x0000000405057c20 */ /* 0x000fe20008400000 */
[----:B------:R-:W-:Y:S01]  /*ef50*/  ISETP.NE.AND.EX P0, PT, R21, RZ, PT, P0 ;  /* 0x000000ff1500720c */ /* 0x000fe20003f05300 */
[----:B------:R-:W0:Y:S01]  /*ef60*/  LDC R7, c[0x0][0x658] ;  /* 0x00019600ff077b82 */ /* 0x000e220000000800 */
[-C--:B-1----:R-:W-:Y:S01]  /*ef70*/  SHF.R.U64 R8, R4, R10.reuse, R3 ;  /* 0x0000000a04087219 */ /* 0x082fe20000001203 */
[----:B---3--:R-:W-:Y:S01]  /*ef80*/  IMAD.MOV R4, RZ, RZ, -R9 ;  /* 0x000000ffff047224 */ /* 0x008fe200078e0a09 */
[----:B------:R-:W-:Y:S02]  /*ef90*/  SHF.R.U32.HI R3, RZ, R10, R3 ;  /* 0x0000000aff037219 */ /* 0x000fe40000011603 */
[----:B------:R1:W3:Y:S03]  /*efa0*/  F2I.U32.TRUNC.NTZ R10, R5 ;  /* 0x00000005000a7305 */ /* 0x0002e6000020f000 */
[----:B------:R-:W1:Y:S01]  /*efb0*/  LDC R17, c[0x0][0x148] ;  /* 0x00005200ff117b82 */ /* 0x000e620000000800 */
[----:B--2---:R-:W-:-:S02]  /*efc0*/  IMAD R19, R13, R4, R2 ;  /* 0x000000040d137224 */ /* 0x004fc400078e0202 */
[----:B------:R-:W-:-:S05]  /*efd0*/  IMAD.MOV.U32 R4, RZ, RZ, 0x1 ;  /* 0x00000001ff047424 */ /* 0x000fca00078e00ff */
[----:B------:R-:W2:Y:S01]  /*efe0*/  LDC R14, c[0x0][0x600] ;  /* 0x00018000ff0e7b82 */ /* 0x000ea20000000800 */
[-CC-:B----4-:R-:W-:Y:S02]  /*eff0*/  SHF.R.U64 R13, R8, R12.reuse, R3.reuse ;  /* 0x0000000c080d7219 */ /* 0x190fe40000001203 */
[----:B------:R-:W-:-:S05]  /*f000*/  SHF.R.U32.HI R2, RZ, R12, R3 ;  /* 0x0000000cff027219 */ /* 0x000fca0000011603 */
[----:B------:R-:W4:Y:S01]  /*f010*/  LDC R16, c[0x0][0x648] ;  /* 0x00019200ff107b82 */ /* 0x000f220000000800 */
[-CC-:B0-----:R-:W-:Y:S02]  /*f020*/  SHF.R.U64 R15, R13, R7.reuse, R2.reuse ;  /* 0x000000070d0f7219 */ /* 0x181fe40000001202 */
[-C--:B------:R-:W-:Y:S02]  /*f030*/  SHF.L.U32 R6, R6, R7.reuse, RZ ;  /* 0x0000000706067219 */ /* 0x080fe400000006ff */
[-C--:B------:R-:W-:Y:S01]  /*f040*/  SHF.R.U32.HI R3, RZ, R7.reuse, R2 ;  /* 0x00000007ff037219 */ /* 0x080fe20000011602 */
[----:B------:R-:W-:Y:S01]  /*f050*/  IMAD.MOV.U32 R2, RZ, RZ, R15 ;  /* 0x000000ffff027224 */ /* 0x000fe200078e000f */
[----:B------:R-:W-:Y:S01]  /*f060*/  SHF.L.U32 R12, R4, R7, RZ ;  /* 0x00000007040c7219 */ /* 0x000fe200000006ff */
[----:B------:R-:W0:Y:S01]  /*f070*/  LDC R18, c[0x0][0x638] ;  /* 0x00018e00ff127b82 */ /* 0x000e220000000800 */
[----:B------:R-:W-:-:S07]  /*f080*/  LOP3.LUT R22, RZ, R6, RZ, 0x33, !PT ;  /* 0x00000006ff167212 */ /* 0x000fce00078e33ff */
        /* <DEDUP_REMOVED lines=12> */
.L_x_296:
[----:B----4-:R-:W-:Y:S01]  /*f150*/  SHF.R.U64 R3, R2, R16, R3 ;  /* 0x0000001002037219 */ /* 0x010fe20000001203 */
[----:B--2---:R-:W-:Y:S01]  /*f160*/  VIADD R5, R14, 0xffffffff ;  /* 0xffffffff0e057836 */ /* 0x004fe20000000000 */
[----:B------:R-:W-:Y:S01]  /*f170*/  LOP3.LUT R2, R13, R22, RZ, 0xc0, !PT ;  /* 0x000000160d027212 */ /* 0x000fe200078ec0ff */
[----:B------:R-:W-:Y:S02]  /*f180*/  IMAD.MOV R10, RZ, RZ, -R10 ;  /* 0x000000ffff0a7224 */ /* 0x000fe400078e0a0a */
[----:B------:R-:W-:Y:S02]  /*f190*/  IMAD.MOV R4, RZ, RZ, -R3 ;  /* 0x000000ffff047224 */ /* 0x000fe400078e0a03 */
[----:B------:R-:W-:Y:S01]  /*f1a0*/  IMAD R2, R12, R3, R2 ;  /* 0x000000030c027224 */ /* 0x000fe200078e0202 */
[----:B------:R-:W-:Y:S01]  /*f1b0*/  LOP3.LUT R3, R8, R5, RZ, 0xc0, !PT ;  /* 0x0000000508037212 */ /* 0x000fe200078ec0ff */
[----:B------:R-:W-:Y:S02]  /*f1c0*/  @P4 IMAD R19, R17, R10, R0 ;  /* 0x0000000a11134224 */ /* 0x000fe400078e0200 */
[----:B0-----:R-:W-:-:S02]  /*f1d0*/  IMAD R0, R4, R18, R15 ;  /* 0x0000001204007224 */ /* 0x001fc400078e020f */
[----:B------:R-:W-:Y:S02]  /*f1e0*/  IMAD R5, R2, R23, R19 ;  /* 0x0000001702057224 */ /* 0x000fe400078e0213 */
[----:B------:R-:W-:Y:S02]  /*f1f0*/  IMAD R0, R0, R14, R3 ;  /* 0x0000000e00007224 */ /* 0x000fe400078e0203 */
[----:B------:R-:W-:-:S03]  /*f200*/  IMAD.MOV.U32 R4, RZ, RZ, 0x1 ;  /* 0x00000001ff047424 */ /* 0x000fc600078e00ff */
[----:B------:R-:W-:Y:S02]  /*f210*/  SEL R6, R0, R5, !P4 ;  /* 0x0000000500067207 */ /* 0x000fe40006000000 */
[----:B------:R-:W-:-:S07]  /*f220*/  SEL R5, R5, R0, !P4 ;  /* 0x0000000005057207 */ /* 0x000fce0006000000 */
.L_x_294:
[----:B------:R-:W-:-:S08]  /*f230*/  NOP ;  /* 0x0000000000007918 */ /* 0x000fd00000000000 */
[----:B------:R-:W0:-:S00]  /*f240*/  USETMAXREG.DEALLOC.CTAPOOL 0x28 ;  /* 0x00000028000079c8 */ /* 0x000e0000080e0500 */
[----:B------:R-:W-:-:S13]  /*f250*/  ISETP.NE.AND P0, PT, RZ, UR8, PT ;  /* 0x00000008ff007c0c */ /* 0x000fda000bf05270 */
[----:B------:R-:W-:Y:S05]  /*f260*/  @P0 EXIT ;  /* 0x000000000000094d */ /* 0x000fea0003800000 */
[----:B0-----:R-:W-:Y:S01]  /*f270*/  LOP3.LUT P0, RZ, R4, 0xff, RZ, 0xc0, !PT ;  /* 0x000000ff04ff7812 */ /* 0x001fe2000780c0ff */
[----:B------:R-:W-:Y:S02]  /*f280*/  IMAD.MOV.U32 R0, RZ, RZ, 0x1 ;  /* 0x00000001ff007424 */ /* 0x000fe400078e00ff */
[----:B------:R-:W-:-:S10]  /*f290*/  IMAD.MOV.U32 R8, RZ, RZ, RZ ;  /* 0x000000ffff087224 */ /* 0x000fd400078e00ff */
[----:B------:R-:W-:Y:S05]  /*f2a0*/  @!P0 BRA `(.L_x_297) ;  /* 0x0000000c00548947 */ /* 0x000fea0003800000 */
[----:B------:R-:W0:Y:S01]  /*f2b0*/  S2R R2, SR_TID.X ;  /* 0x0000000000027919 */ /* 0x000e220000002100 */
[----:B------:R-:W-:Y:S01]  /*f2c0*/  ULDC UR4, c[0x0][0x28c] ;  /* 0x0000a30000047ab9 */ /* 0x000fe20000000800 */
[----:B------:R-:W-:Y:S01]  /*f2d0*/  ULDC UR6, c[0x0][0x658] ;  /* 0x0001960000067ab9 */ /* 0x000fe20000000800 */
[----:B------:R-:W-:Y:S01]  /*f2e0*/  UIADD3 UR10, UR4, 0x7f, URZ ;  /* 0x0000007f040a7890 */ /* 0x000fe2000fffe03f */
[----:B------:R-:W-:Y:S01]  /*f2f0*/  BSSY B0, `(.L_x_297) ;  /* 0x00000d0000007945 */ /* 0x000fe20003800000 */
[----:B------:R-:W-:Y:S01]  /*f300*/  UMOV UR7, 0xffffffff ;  /* 0xffffffff00077882 */ /* 0x000fe20000000000 */
[----:B------:R-:W-:Y:S01]  /*f310*/  ULDC UR5, c[0x0][0x600] ;  /* 0x0001800000057ab9 */ /* 0x000fe20000000800 */
[----:B------:R-:W-:Y:S01]  /*f320*/  UMOV UR9, 0x1 ;  /* 0x0000000100097882 */ /* 0x000fe20000000000 */
[----:B------:R-:W-:Y:S01]  /*f330*/  USHF.L.U32 UR7, UR7, UR6, URZ ;  /* 0x0000000607077299 */ /* 0x000fe2000800063f */
[----:B------:R-:W-:Y:S01]  /*f340*/  IMAD.MOV.U32 R9, RZ, RZ, 0x1 ;  /* 0x00000001ff097424 */ /* 0x000fe200078e00ff */
[----:B------:R-:W-:Y:S01]  /*f350*/  UIADD3 UR4, UR5, -0x1, URZ ;  /* 0xffffffff05047890 */ /* 0x000fe2000fffe03f */
[----:B------:R-:W-:Y:S01]  /*f360*/  IMAD.MOV.U32 R0, RZ, RZ, 0x1 ;  /* 0x00000001ff007424 */ /* 0x000fe200078e00ff */
[----:B------:R-:W-:Y:S01]  /*f370*/  USHF.R.S32.HI UR11, URZ, 0x1f, UR10 ;  /* 0x0000001f3f0b7899 */ /* 0x000fe2000801140a */
[----:B------:R-:W-:Y:S01]  /*f380*/  IMAD.MOV.U32 R8, RZ, RZ, RZ ;  /* 0x000000ffff087224 */ /* 0x000fe200078e00ff */
[----:B------:R-:W-:Y:S01]  /*f390*/  ULDC UR8, c[0x0][0xc] ;  /* 0x0000030000087ab9 */ /* 0x000fe20000000800 */
[----:B------:R-:W-:-:S02]  /*f3a0*/  USHF.L.U32 UR5, UR9, UR6, URZ ;  /* 0x0000000609057299 */ /* 0x000fc4000800063f */
[----:B------:R-:W-:Y:S01]  /*f3b0*/  ULEA.HI UR11, UR11, UR10, URZ, 0x7 ;  /* 0x0000000a0b0b7291 */ /* 0x000fe2000f8f383f */
[----:B------:R-:W-:Y:S01]  /*f3c0*/  ULDC UR9, c[0x0][0x10] ;  /* 0x0000040000097ab9 */ /* 0x000fe20000000800 */
[----:B------:R-:W-:Y:S02]  /*f3d0*/  ULOP3.LUT UR6, URZ, UR7, URZ, 0x33, !UPT ;  /* 0x000000073f067292 */ /* 0x000fe4000f8e333f */
[----:B------:R-:W-:Y:S01]  /*f3e0*/  UIMAD.WIDE.U32 UR8, UR8, UR9, URZ ;  /* 0x00000009080872a5 */ /* 0x000fe2000f8e003f */
[----:B------:R-:W-:Y:S01]  /*f3f0*/  ULDC UR7, c[0x0][0x14] ;  /* 0x0000050000077ab9 */ /* 0x000fe20000000800 */
[----:B------:R-:W-:Y:S02]  /*f400*/  USHF.R.S32.HI UR20, URZ, 0x7, UR11 ;  /* 0x000000073f147899 */ /* 0x000fe4000801140b */
[----:B------:R-:W-:Y:S02]  /*f410*/  UIMAD.WIDE.U32 UR22, UR8, UR7, URZ ;  /* 0x00000007081672a5 */ /* 0x000fe4000f8e003f */
[----:B------:R-:W-:-:S02]  /*f420*/  UIMAD UR18, UR9, UR7, URZ ;  /* 0x00000007091272a4 */ /* 0x000fc4000f8e023f */
[----:B------:R-:W-:Y:S01]  /*f430*/  ULOP3.LUT UR26, UR13, 0x2, URZ, 0xfc, !UPT ;  /* 0x000000020d1a7892 */ /* 0x000fe2000f8efc3f */
[C---:B0-----:R-:W-:Y:S01]  /*f440*/  LOP3.LUT P3, RZ, R2.reuse, 0x7f, RZ, 0xc0, !PT ;  /* 0x0000007f02ff7812 */ /* 0x041fe2000786c0ff */
[----:B------:R-:W-:Y:S01]  /*f450*/  UIADD3 UR18, UR23, UR18, URZ ;  /* 0x0000001217127290 */ /* 0x000fe2000fffe03f */
[----:B------:R-:W-:Y:S01]  /*f460*/  LOP3.LUT P0, RZ, R2, 0x1f, RZ, 0xc0, !PT ;  /* 0x0000001f02ff7812 */ /* 0x000fe2000780c0ff */
[----:B------:R-:W-:Y:S01]  /*f470*/  UIADD3 UR27, UR20, 0x1, URZ ;  /* 0x00000001141b7890 */ /* 0x000fe2000fffe03f */
[----:B------:R-:W-:Y:S02]  /*f480*/  ULDC.64 UR24, c[0x0][0x198] ;  /* 0x0000660000187ab9 */ /* 0x000fe40000000a00 */
[----:B------:R-:W-:-:S13]  /*f490*/  PLOP3.LUT P0, PT, P0, P3, PT, 0x8a, 0x0 ;  /* 0x000000000000781c */ /* 0x000fda0000707172 */
.L_x_309:
[----:B------:R-:W-:-:S03]  /*f4a0*/  UMOV UR7, 0xffffffff ;  /* 0xffffffff00077882 */ /* 0x000fc60000000000 */
[----:B------:R-:W-:Y:S05]  /*f4b0*/  BRA.DIV UR7, `(.L_x_298) ;  /* 0x0000000e07cc7947 */ /* 0x000fea000b800000 */
[----:B------:R-:W-:-:S13]  /*f4c0*/  ELECT P1, URZ, PT ;  /* 0x00000000003f782f */ /* 0x000fda0003820000 */
.L_x_320:
[----:B------:R-:W0:Y:S01]  /*f4d0*/  LDC R2, c[0x0][0x28c] ;  /* 0x0000a300ff027b82 */ /* 0x000e220000000800 */
[----:B------:R-:W-:Y:S01]  /*f4e0*/  BSSY B1, `(.L_x_299) ;  /* 0x0000038000017945 */ /* 0x000fe20003800000 */
[----:B0-----:R-:W-:-:S13]  /*f4f0*/  ISETP.LT.OR P1, PT, R2, 0x1, !P1 ;  /* 0x000000010200780c */ /* 0x001fda0004f21670 */
[----:B------:R-:W-:Y:S05]  /*f500*/  @P1 BRA `(.L_x_300) ;  /* 0x0000000000d41947 */ /* 0x000fea0003800000 */
[----:B------:R-:W-:Y:S02]  /*f510*/  IMAD.SHL.U32 R6, R6, 0x80, RZ ;  /* 0x0000008006067824 */ /* 0x000fe400078e00ff */
[----:B------:R-:W-:Y:S02]  /*f520*/  IMAD.SHL.U32 R7, R5, 0x100, RZ ;  /* 0x0000010005077824 */ /* 0x000fe400078e00ff */
[----:B------:R-:W-:Y:S02]  /*f530*/  IMAD.MOV.U32 R12, RZ, RZ, RZ ;  /* 0x000000ffff0c7224 */ /* 0x000fe400078e00ff */
[----:B------:R-:W-:Y:S02]  /*f540*/  IMAD.U32 R14, RZ, RZ, UR27 ;  /* 0x0000001bff0e7e24 */ /* 0x000fe4000f8e00ff */
[----:B------:R-:W-:Y:S02]  /*f550*/  IMAD.MOV.U32 R2, RZ, RZ, R0 ;  /* 0x000000ffff027224 */ /* 0x000fe400078e0000 */
[----:B------:R-:W-:-:S07]  /*f560*/  IMAD.MOV.U32 R3, RZ, RZ, R8 ;  /* 0x000000ffff037224 */ /* 0x000fce00078e0008 */
.L_x_304:
[----:B------:R-:W0:Y:S01]  /*f570*/  S2R R5, SR_CgaCtaId ;  /* 0x0000000000057919 */ /* 0x000e220000008800 */
[----:B------:R-:W-:-:S04]  /*f580*/  MOV R4, 0x400 ;  /* 0x0000040000047802 */ /* 0x000fc80000000f00 */
[----:B0-----:R-:W-:Y:S02]  /*f590*/  LEA R10, R5, R4, 0x18 ;  /* 0x00000004050a7211 */ /* 0x001fe400078ec0ff */
[----:B------:R-:W-:Y:S01]  /*f5a0*/  SHF.L.U32 R4, R2, 0x1f, RZ ;  /* 0x0000001f02047819 */ /* 0x000fe200000006ff */
[----:B------:R-:W0:Y:S02]  /*f5b0*/  @!P3 LDC R5, c[0x0][0x500] ;  /* 0x00014000ff05bb82 */ /* 0x000e240000000800 */
[----:B------:R-:W-:-:S04]  /*f5c0*/  IMAD R13, R3, 0x8, R10 ;  /* 0x00000008030d7824 */ /* 0x000fc800078e020a */
[----:B------:R-:W1:Y:S02]  /*f5d0*/  SYNCS.PHASECHK.TRANS64.TRYWAIT P1, [R13+URZ+0x20], R4 ;  /* 0x000020040d0075a7 */ /* 0x000e64000802017f */
[----:B-1----:R-:W-:Y:S05]  /*f5e0*/  @!P1 BRA `(.L_x_301) ;  /* 0x0000000c00a09947 */ /* 0x002fea0003800000 */
.L_x_321:
[----:B------:R-:W-:Y:S01]  /*f5f0*/  UPRMT UR7, UR26, 0x9910, URZ ;  /* 0x000099101a077896 */ /* 0x000fe2000800003f */
[----:B0-----:R0:W-:Y:S03]  /*f600*/  @!P3 SYNCS.ARRIVE.TRANS64 RZ, [R13+URZ], R5 ;  /* 0x000000050dffb9a7 */ /* 0x0011e6000800003f */
[----:B------:R-:W-:-:S06]  /*f610*/  UISETP.NE.AND UP0, UPT, UR7, 0x2, UPT ;  /* 0x000000020700788c */ /* 0x000fcc000bf05270 */
[----:B------:R-:W-:-:S13]  /*f620*/  PLOP3.LUT P1, PT, PT, PT, UP0, 0x80, 0x0 ;  /* 0x000000000000781c */ /* 0x000fda0003f2f008 */
[----:B0-----:R-:W-:Y:S05]  /*f630*/  @P1 BRA `(.L_x_302) ;  /* 0x0000000000041947 */ /* 0x001fea0003800000 */
[----:B------:R-:W-:Y:S01]  /*f640*/  BPT.TRAP 0x1 ;  /* 0x000000040000795c */ /* 0x000fe20000300000 */
.L_x_302:
[----:B------:R-:W-:Y:S05]  /*f650*/  @P0 BRA `(.L_x_303) ;  /* 0x0000000000040947 */ /* 0x000fea0003800000 */
[----:B------:R-:W-:Y:S01]  /*f660*/  BPT.TRAP 0x1 ;  /* 0x000000040000795c */ /* 0x000fe20000300000 */
.L_x_303:
[--C-:B-1----:R-:W-:Y:S01]  /*f670*/  IMAD R4, R3, 0x8000, R10.reuse ;  /* 0x0000800003047824 */ /* 0x102fe200078e020a */
[----:B------:R-:W-:Y:S01]  /*f680*/  R2UR UR9, R13 ;  /* 0x000000000d0972ca */ /* 0x000fe200000e0000 */
[----:B------:R-:W-:Y:S01]  /*f690*/  IMAD R10, R3, 0x4000, R10 ;  /* 0x00004000030a7824 */ /* 0x000fe200078e020a */
[----:B------:R-:W-:Y:S01]  /*f6a0*/  UIADD3 UR14, UP0, UR24, 0xf0, URZ ;  /* 0x000000f0180e7890 */ /* 0x000fe2000ff1e03f */
[----:B------:R-:W-:Y:S01]  /*f6b0*/  VIADD R14, R14, 0xffffffff ;  /* 0xffffffff0e0e7836 */ /* 0x000fe20000000000 */
[----:B------:R-:W-:Y:S01]  /*f6c0*/  R2UR UR7, R4 ;  /* 0x00000000040772ca */ /* 0x000fe200000e0000 */
[----:B------:R-:W-:Y:S01]  /*f6d0*/  UIADD3 UR28, UP1, UR24, 0x1f0, URZ ;  /* 0x000001f0181c7890 */ /* 0x000fe2000ff3e03f */
[----:B------:R-:W-:Y:S01]  /*f6e0*/  R2UR UR8, R10 ;  /* 0x000000000a0872ca */ /* 0x000fe200000e0000 */
[----:B------:R-:W-:Y:S01]  /*f6f0*/  UIADD3.X UR15, URZ, UR25, URZ, UP0, !UPT ;  /* 0x000000193f0f7290 */ /* 0x000fe200087fe43f */
[----:B------:R-:W-:Y:S01]  /*f700*/  R2UR UR11, R7 ;  /* 0x00000000070b72ca */ /* 0x000fe200000e0000 */
[----:B------:R-:W-:Y:S01]  /*f710*/  VIADD R3, R3, 0x1 ;  /* 0x0000000103037836 */ /* 0x000fe20000000000 */
[----:B------:R-:W-:Y:S01]  /*f720*/  R2UR UR10, R12 ;  /* 0x000000000c0a72ca */ /* 0x000fe200000e0000 */
[----:B------:R-:W-:Y:S01]  /*f730*/  UIADD3.X UR29, URZ, UR25, URZ, UP1, !UPT ;  /* 0x000000193f1d7290 */ /* 0x000fe20008ffe43f */
[----:B------:R-:W-:Y:S01]  /*f740*/  R2UR UR12, R11 ;  /* 0x000000000b0c72ca */ /* 0x000fe200000e0000 */
[----:B------:R-:W-:Y:S01]  /*f750*/  UMOV UR16, 0x0 ;  /* 0x0000000000107882 */ /* 0x000fe20000000000 */
[----:B------:R-:W-:Y:S01]  /*f760*/  R2UR UR21, R6 ;  /* 0x00000000061572ca */ /* 0x000fe200000e0000 */
[----:B------:R-:W-:Y:S01]  /*f770*/  UMOV UR17, 0x10000000 ;  /* 0x1000000000117882 */ /* 0x000fe20000000000 */
[----:B------:R-:W-:Y:S01]  /*f780*/  ISETP.GT.AND P2, PT, R14, 0x1, PT ;  /* 0x000000010e00780c */ /* 0x000fe20003f44270 */
[----:B------:R-:W-:Y:S01]  /*f790*/  UIADD3 UR7, UR7, 0x100, URZ ;  /* 0x0000010007077890 */ /* 0x000fe2000fffe03f */
[----:B------:R-:W-:Y:S01]  /*f7a0*/  ISETP.NE.AND P1, PT, R3, 0x4, PT ;  /* 0x000000040300780c */ /* 0x000fe20003f25270 */
[----:B------:R-:W-:Y:S01]  /*f7b0*/  UIADD3 UR19, UR8, 0x20100, URZ ;  /* 0x0002010008137890 */ /* 0x000fe2000fffe03f */
[----:B------:R-:W-:-:S02]  /*f7c0*/  VIADD R12, R12, 0x80 ;  /* 0x000000800c0c7836 */ /* 0x000fc40000000000 */
[----:B------:R-:W-:Y:S02]  /*f7d0*/  SEL R5, RZ, 0x1, P1 ;  /* 0x00000001ff057807 */ /* 0x000fe40000800000 */
[----:B------:R-:W-:Y:S01]  /*f7e0*/  UMOV UR8, UR7 ;  /* 0x0000000700087c82 */ /* 0x000fe20008000000 */
[----:B------:R-:W-:Y:S01]  /*f7f0*/  SEL R3, R3, RZ, P1 ;  /* 0x000000ff03037207 */ /* 0x000fe20000800000 */
[----:B------:R0:W-:Y:S01]  /*f800*/  UTMALDG.3D [UR8], [UR14], desc[UR16] ;  /* 0x000010080e0075b4 */ /* 0x0001e20008011000 */
[----:B------:R-:W-:Y:S01]  /*f810*/  LOP3.LUT R2, R2, R5, RZ, 0x3c, !PT ;  /* 0x0000000502027212 */ /* 0x000fe200078e3cff */
[----:B0-----:R-:W-:Y:S01]  /*f820*/  UMOV UR8, UR19 ;  /* 0x0000001300087c82 */ /* 0x001fe20008000000 */
[----:B------:R-:W-:Y:S02]  /*f830*/  UMOV UR11, UR21 ;  /* 0x00000015000b7c82 */ /* 0x000fe40008000000 */
[----:B------:R0:W-:Y:S02]  /*f840*/  UTMALDG.3D [UR8], [UR28], desc[UR16] ;  /* 0x000010081c0075b4 */ /* 0x0001e40008011000 */
[----:B0-----:R-:W-:Y:S05]  /*f850*/  @P2 BRA `(.L_x_304) ;  /* 0xfffffffc00442947 */ /* 0x001fea000383ffff */
.L_x_300:
[----:B------:R-:W-:Y:S05]  /*f860*/  BSYNC B1 ;  /* 0x0000000000017941 */ /* 0x000fea0003800000 */
.L_x_299:
[----:B------:R-:W2:Y:S01]  /*f870*/  LDL.LU R15, [R1+0x70] ;  /* 0x00007000010f7983 */ /* 0x000ea20000300800 */
[----:B------:R-:W-:Y:S01]  /*f880*/  LOP3.LUT P5, RZ, R9, 0xff, RZ, 0xc0, !PT ;  /* 0x000000ff09ff7812 */ /* 0x000fe200078ac0ff */
[----:B------:R-:W-:Y:S01]  /*f890*/  VIADD R8, R8, UR20 ;  /* 0x0000001408087c36 */ /* 0x000fe20008000000 */
[----:B------:R-:W-:Y:S01]  /*f8a0*/  ULDC.64 UR8, c[0x0][0x650] ;  /* 0x0001940000087ab9 */ /* 0x000fe20000000a00 */
[----:B------:R-:W3:Y:S01]  /*f8b0*/  LDL.LU R13, [R1+0x74] ;  /* 0x00007400010d7983 */ /* 0x000ee20000300800 */
[----:B------:R-:W-:Y:S01]  /*f8c0*/  IMAD.U32 R5, RZ, RZ, UR20 ;  /* 0x00000014ff057e24 */ /* 0x000fe2000f8e00ff */
[----:B------:R-:W-:Y:S01]  /*f8d0*/  BSSY B1, `(.L_x_305) ;  /* 0x000006f000017945 */ /* 0x000fe20003800000 */
[----:B------:R-:W-:Y:S01]  /*f8e0*/  ISETP.GT.U32.AND P1, PT, R8, 0x3, PT ;  /* 0x000000030800780c */ /* 0x000fe20003f24070 */
[----:B------:R-:W-:Y:S01]  /*f8f0*/  IMAD.MOV.U32 R6, RZ, RZ, -0x1 ;  /* 0xffffffffff067424 */ /* 0x000fe200078e00ff */
[----:B------:R-:W-:Y:S01]  /*f900*/  SHF.R.U32.HI R2, RZ, 0x2, R8 ;  /* 0x00000002ff027819 */ /* 0x000fe20000011608 */
[----:B------:R-:W-:Y:S01]  /*f910*/  IMAD.MOV.U32 R11, RZ, RZ, -0x1 ;  /* 0xffffffffff0b7424 */ /* 0x000fe200078e00ff */
[----:B------:R-:W-:Y:S01]  /*f920*/  ISETP.LT.U32.AND P1, PT, R5, 0x4, P1 ;  /* 0x000000040500780c */ /* 0x000fe20000f21070 */
[----:B------:R-:W-:Y:S01]  /*f930*/  IMAD.MOV.U32 R5, RZ, RZ, -0x1 ;  /* 0xffffffffff057424 */ /* 0x000fe200078e00ff */
[----:B------:R-:W-:Y:S01]  /*f940*/  LOP3.LUT R2, R2, 0x1, RZ, 0xc0, !PT ;  /* 0x0000000102027812 */ /* 0x000fe200078ec0ff */
[----:B------:R-:W0:Y:S01]  /*f950*/  @P5 S2R R4, SR_CgaCtaId ;  /* 0x0000000000045919 */ /* 0x000e220000008800 */
[----:B------:R-:W-:-:S02]  /*f960*/  @P5 MOV R3, 0x400 ;  /* 0x0000040000035802 */ /* 0x000fc40000000f00 */
[----:B------:R-:W-:Y:S01]  /*f970*/  ISETP.NE.U32.AND P2, PT, R2, 0x1, PT ;  /* 0x000000010200780c */ /* 0x000fe20003f45070 */
[----:B------:R-:W-:Y:S01]  /*f980*/  IMAD.U32 R2, RZ, RZ, UR20 ;  /* 0x00000014ff027e24 */ /* 0x000fe2000f8e00ff */
[----:B------:R-:W-:Y:S02]  /*f990*/  LOP3.LUT R8, R8, 0x3, RZ, 0xc0, !PT ;  /* 0x0000000308087812 */ /* 0x000fe400078ec0ff */
[----:B------:R-:W-:Y:S02]  /*f9a0*/  PRMT R9, RZ, 0x7610, R9 ;  /* 0x00007610ff097816 */ /* 0x000fe40000000009 */
[----:B------:R-:W-:-:S04]  /*f9b0*/  ISETP.GT.U32.AND P2, PT, R2, 0x3, !P2 ;  /* 0x000000030200780c */ /* 0x000fc80005744070 */
[----:B------:R-:W-:Y:S02]  /*f9c0*/  SEL R2, RZ, 0x1, !P2 ;  /* 0x00000001ff027807 */ /* 0x000fe40005000000 */
[----:B0-----:R-:W-:-:S04]  /*f9d0*/  @P5 LEA R3, R4, R3, 0x18 ;  /* 0x0000000304035211 */ /* 0x001fc800078ec0ff */
[----:B------:R0:W-:Y:S02]  /*f9e0*/  @P5 SYNCS.ARRIVE.TRANS64.A1T0 RZ, [R3+URZ+0x58], RZ ;  /* 0x000058ff03ff59a7 */ /* 0x0001e4000810003f */
[----:B0-----:R-:W-:-:S04]  /*f9f0*/  SEL R3, RZ, 0x1, !P1 ;  /* 0x00000001ff037807 */ /* 0x001fc80004800000 */
[----:B------:R-:W-:Y:S02]  /*fa00*/  LOP3.LUT R0, R2, R0, R3, 0x96, !PT ;  /* 0x0000000002007212 */ /* 0x000fe400078e9603 */
[----:B------:R-:W-:Y:S02]  /*fa10*/  PRMT R2, RZ, 0x7610, R2 ;  /* 0x00007610ff027816 */ /* 0x000fe40000000002 */
[----:B---3--:R-:W-:-:S04]  /*fa20*/  IADD3 R13, P5, R13, UR22, RZ ;  /* 0x000000160d0d7c10 */ /* 0x008fc8000ffbe0ff */
[----:B--2---:R-:W-:Y:S01]  /*fa30*/  IADD3.X R15, R15, UR18, RZ, P5, !PT ;  /* 0x000000120f0f7c10 */ /* 0x004fe2000affe4ff */
[----:B------:R0:W-:Y:S01]  /*fa40*/  STL [R1+0x74], R13 ;  /* 0x0000740d01007387 */ /* 0x0001e20000100800 */
[----:B------:R-:W-:-:S03]  /*fa50*/  ISETP.GE.U32.AND P5, PT, R13, UR8, PT ;  /* 0x000000080d007c0c */ /* 0x000fc6000bfa6070 */
[----:B------:R0:W-:Y:S01]  /*fa60*/  STL [R1+0x70], R15 ;  /* 0x0000700f01007387 */ /* 0x0001e20000100800 */
[----:B------:R-:W-:-:S13]  /*fa70*/  ISETP.GE.U32.AND.EX P1, PT, R15, UR9, PT, P5 ;  /* 0x000000090f007c0c */ /* 0x000fda000bf26150 */
[----:B0-----:R-:W-:Y:S05]  /*fa80*/  @P1 BRA `(.L_x_306) ;  /* 0x00000004004c1947 */ /* 0x001fea0003800000 */
[----:B------:R-:W-:Y:S01]  /*fa90*/  ULDC.64 UR8, c[0x0][0x628] ;  /* 0x00018a0000087ab9 */ /* 0x000fe20000000a00 */
[----:B------:R-:W0:Y:S01]  /*faa0*/  S2R R12, SR_CTAID.X ;  /* 0x00000000000c7919 */ /* 0x000e220000002500 */
[----:B------:R-:W-:Y:S01]  /*fab0*/  ISETP.NE.U32.AND P1, PT, RZ, UR8, PT ;  /* 0x00000008ff007c0c */ /* 0x000fe2000bf25070 */
[----:B------:R-:W-:Y:S01]  /*fac0*/  ULDC UR10, c[0x0][0x630] ;  /* 0x00018c00000a7ab9 */ /* 0x000fe20000000800 */
[----:B------:R-:W-:Y:S01]  /*fad0*/  IMAD.MOV.U32 R2, RZ, RZ, R13 ;  /* 0x000000ffff027224 */ /* 0x000fe200078e000d */
[----:B------:R-:W1:Y:S01]  /*fae0*/  S2R R10, SR_CTAID.Y ;  /* 0x00000000000a7919 */ /* 0x000e620000002600 */
[----:B------:R-:W-:Y:S01]  /*faf0*/  ISETP.NE.AND.EX P1, PT, RZ, UR9, PT, P1 ;  /* 0x00000009ff007c0c */ /* 0x000fe2000bf25310 */
[----:B------:R-:W-:-:S12]  /*fb00*/  IMAD.MOV.U32 R3, RZ, RZ, R15 ;  /* 0x000000ffff037224 */ /* 0x000fd800078e000f */
[----:B------:R-:W-:Y:S05]  /*fb10*/  @!P1 BRA `(.L_x_307) ;  /* 0x0000000000289947 */ /* 0x000fea0003800000 */
[----:B------:R-:W-:Y:S02]  /*fb20*/  ULDC UR7, c[0x0][0x634] ;  /* 0x00018d0000077ab9 */ /* 0x000fe40000000800 */
[----:B------:R-:W-:-:S05]  /*fb30*/  IADD3 R7, P1, R13, UR7, RZ ;  /* 0x000000070d077c10 */ /* 0x000fca000ff3e0ff */
[----:B------:R-:W-:-:S04]  /*fb40*/  IMAD.X R11, RZ, RZ, R15, P1 ;  /* 0x000000ffff0b7224 */ /* 0x000fc800008e060f */
[----:B------:R-:W-:-:S04]  /*fb50*/  IMAD.WIDE.U32 R4, R11, UR8, RZ ;  /* 0x000000080b047c25 */ /* 0x000fc8000f8e00ff */
[----:B------:R-:W-:-:S04]  /*fb60*/  IMAD.WIDE.U32 R4, P1, R7, UR9, R4 ;  /* 0x0000000907047c25 */ /* 0x000fc8000f820004 */
[----:B------:R-:W-:-:S04]  /*fb70*/  IMAD.WIDE.U32 R6, R7, UR8, RZ ;  /* 0x0000000807067c25 */ /* 0x000fc8000f8e00ff */
[----:B------:R-:W-:Y:S01]  /*fb80*/  IMAD.X R3, RZ, RZ, RZ, P1 ;  /* 0x000000ffff037224 */ /* 0x000fe200008e06ff */
[----:B------:R-:W-:Y:S01]  /*fb90*/  IADD3 RZ, P1, R7, R4, RZ ;  /* 0x0000000407ff7210 */ /* 0x000fe20007f3e0ff */
[----:B------:R-:W-:-:S04]  /*fba0*/  IMAD.MOV.U32 R2, RZ, RZ, R5 ;  /* 0x000000ffff027224 */ /* 0x000fc800078e0005 */
[----:B------:R-:W-:-:S08]  /*fbb0*/  IMAD.WIDE.U32.X R2, R11, UR9, R2, P1 ;  /* 0x000000090b027c25 */ /* 0x000fd000088e0402 */
.L_x_307:
[--C-:B------:R-:W-:Y:S01]  /*fbc0*/  SHF.R.U64 R11, R2, UR10, R3.reuse ;  /* 0x0000000a020b7c19 */ /* 0x100fe20008001203 */
[----:B------:R-:W-:Y:S01]  /*fbd0*/  ULDC.64 UR8, c[0x0][0x620] ;  /* 0x0001880000087ab9 */ /* 0x000fe20000000a00 */
[----:B------:R-:W-:Y:S01]  /*fbe0*/  SHF.R.U32.HI R2, RZ, UR10, R3 ;  /* 0x0000000aff027c19 */ /* 0x000fe20008011603 */
[----:B------:R-:W-:Y:S01]  /*fbf0*/  IMAD.MOV.U32 R3, RZ, RZ, R15 ;  /* 0x000000ffff037224 */ /* 0x000fe200078e000f */
[----:B------:R-:W-:Y:S01]  /*fc00*/  IADD3 R5, P1, RZ, -R11, RZ ;  /* 0x8000000bff057210 */ /* 0x000fe20007f3e0ff */
[----:B------:R-:W-:Y:S01]  /*fc10*/  ULDC UR7, c[0x0][0x150] ;  /* 0x0000540000077ab9 */ /* 0x000fe20000000800 */
[----:B0-----:R-:W-:Y:S01]  /*fc20*/  I2FP.F32.U32 R6, R12 ;  /* 0x0000000c00067245 */ /* 0x001fe20000201000 */
[----:B------:R-:W0:Y:S01]  /*fc30*/  LDC R7, c[0x0][0x144] ;  /* 0x00005100ff077b82 */ /* 0x000e220000000800 */
[----:B------:R-:W-:Y:S01]  /*fc40*/  ULDC.64 UR10, c[0x0][0x640] ;  /* 0x00019000000a7ab9 */ /* 0x000fe20000000a00 */
[----:B------:R-:W-:Y:S01]  /*fc50*/  IMAD.X R2, RZ, RZ, ~R2, P1 ;  /* 0x000000ffff027224 */ /* 0x000fe200008e0e02 */
[----:B------:R-:W-:Y:S01]  /*fc60*/  ISETP.NE.U32.AND P1, PT, RZ, UR10, PT ;  /* 0x0000000aff007c0c */ /* 0x000fe2000bf25070 */
[----:B------:R-:W-:Y:S01]  /*fc70*/  FMUL R6, R6, UR7 ;  /* 0x0000000706067c20 */ /* 0x000fe20008400000 */
[----:B------:R-:W-:Y:S01]  /*fc80*/  ULDC UR7, c[0x0][0x618] ;  /* 0x0001860000077ab9 */ /* 0x000fe20000000800 */
[----:B------:R-:W-:Y:S01]  /*fc90*/  IMAD R4, R2, UR8, RZ ;  /* 0x0000000802047c24 */ /* 0x000fe2000f8e02ff */
[----:B------:R-:W-:Y:S01]  /*fca0*/  ISETP.NE.AND.EX P1, PT, RZ, UR11, PT, P1 ;  /* 0x0000000bff007c0c */ /* 0x000fe2000bf25310 */
[----:B------:R-:W-:Y:S01]  /*fcb0*/  IMAD.MOV.U32 R2, RZ, RZ, R13 ;  /* 0x000000ffff027224 */ /* 0x000fe200078e000d */
[----:B------:R-:W2:Y:S01]  /*fcc0*/  LDC R15, c[0x0][0x148] ;  /* 0x00005200ff0f7b82 */ /* 0x000ea20000000800 */
[----:B------:R-:W3:Y:S02]  /*fcd0*/  F2I.U32.TRUNC.NTZ R6, R6 ;  /* 0x0000000600067305 */ /* 0x000ee4000020f000 */
[----:B------:R-:W-:Y:S01]  /*fce0*/  IMAD.WIDE.U32 R2, R5, UR8, R2 ;  /* 0x0000000805027c25 */ /* 0x000fe2000f8e0002 */
[----:B------:R-:W-:-:S03]  /*fcf0*/  ULDC UR8, c[0x0][0x154] ;  /* 0x0000550000087ab9 */ /* 0x000fc60000000800 */
[----:B------:R-:W-:Y:S01]  /*fd00*/  IMAD R5, R5, UR9, R4 ;  /* 0x0000000905057c24 */ /* 0x000fe2000f8e0204 */
[----:B------:R-:W-:-:S03]  /*fd10*/  ULDC UR9, c[0x0][0x608] ;  /* 0x0001820000097ab9 */ /* 0x000fc60000000800 */
[----:B------:R-:W-:-:S05]  /*fd20*/  IMAD.IADD R3, R3, 0x1, R5 ;  /* 0x0000000103037824 */ /* 0x000fca00078e0205 */
[----:B------:R-:W-:Y:S01]  /*fd30*/  SHF.R.U64 R13, R2, UR7, R3 ;  /* 0x00000007020d7c19 */ /* 0x000fe20008001203 */
[----:B---3--:R-:W-:Y:S01]  /*fd40*/  IMAD.MOV R6, RZ, RZ, -R6 ;  /* 0x000000ffff067224 */ /* 0x008fe200078e0a06 */
[----:B-1----:R-:W-:-:S03]  /*fd50*/  I2FP.F32.U32 R2, R10 ;  /* 0x0000000a00027245 */ /* 0x002fc60000201000 */
[----:B0-----:R-:W-:Y:S02]  /*fd60*/  IMAD R19, R7, R6, R12 ;  /* 0x0000000607137224 */ /* 0x001fe400078e020c */
[----:B------:R-:W-:Y:S01]  /*fd70*/  FMUL R4, R2, UR8 ;  /* 0x0000000802047c20 */ /* 0x000fe20008400000 */
[----:B------:R-:W-:Y:S01]  /*fd80*/  SHF.R.U32.HI R2, RZ, UR7, R3 ;  /* 0x00000007ff027c19 */ /* 0x000fe20008011603 */
[----:B------:R-:W-:Y:S02]  /*fd90*/  ULDC UR7, c[0x0][0x658] ;  /* 0x0001960000077ab9 */ /* 0x000fe40000000800 */
[----:B------:R0:W1:Y:S01]  /*fda0*/  F2I.U32.TRUNC.NTZ R18, R4 ;  /* 0x0000000400127305 */ /* 0x000062000020f000 */
[--C-:B------:R-:W-:Y:S02]  /*fdb0*/  SHF.R.U64 R16, R13, UR9, R2.reuse ;  /* 0x000000090d107c19 */ /* 0x100fe40008001202 */
[----:B------:R-:W-:-:S04]  /*fdc0*/  SHF.R.U32.HI R3, RZ, UR9, R2 ;  /* 0x00000009ff037c19 */ /* 0x000fc80008011602 */
[--C-:B------:R-:W-:Y:S02]  /*fdd0*/  SHF.R.U64 R14, R16, UR7, R3.reuse ;  /* 0x00000007100e7c19 */ /* 0x100fe40008001203 */
[----:B------:R-:W-:-:S03]  /*fde0*/  SHF.R.U32.HI R3, RZ, UR7, R3 ;  /* 0x00000007ff037c19 */ /* 0x000fc60008011603 */
[----:B------:R-:W-:Y:S01]  /*fdf0*/  IMAD.MOV.U32 R2, RZ, RZ, R14 ;  /* 0x000000ffff027224 */ /* 0x000fe200078e000e */
[----:B0-2---:R-:W-:Y:S06]  /*fe00*/  @!P1 BRA `(.L_x_308) ;  /* 0x0000000000289947 */ /* 0x005fec0003800000 */
        /* <DEDUP_REMOVED lines=10> */
.L_x_308:
[----:B------:R-:W-:Y:S01]  /*feb0*/  ULDC UR7, c[0x0][0x648] ;  /* 0x0001920000077ab9 */ /* 0x000fe20000000800 */
[----:B-1----:R-:W-:Y:S01]  /*fec0*/  IMAD.MOV R18, RZ, RZ, -R18 ;  /* 0x000000ffff127224 */ /* 0x002fe200078e0a12 */
[----:B------:R-:W-:Y:S01]  /*fed0*/  SHF.R.U64 R3, R2, UR7, R3 ;  /* 0x0000000702037c19 */ /* 0x000fe20008001203 */
[----:B------:R-:W-:Y:S01]  /*fee0*/  ULDC UR7, c[0x0][0x638] ;  /* 0x00018e0000077ab9 */ /* 0x000fe20000000800 */
[----:B------:R-:W-:Y:S01]  /*fef0*/  LOP3.LUT R2, R16, UR6, RZ, 0xc0, !PT ;  /* 0x0000000610027c12 */ /* 0x000fe2000f8ec0ff */
[----:B------:R-:W-:Y:S01]  /*ff00*/  @P4 IMAD R19, R15, R18, R10 ;  /* 0x000000120f134224 */ /* 0x000fe200078e020a */
[----:B------:R-:W-:Y:S01]  /*ff10*/  LOP3.LUT R13, R13, UR4, RZ, 0xc0, !PT ;  /* 0x000000040d0d7c12 */ /* 0x000fe2000f8ec0ff */
[----:B------:R-:W-:Y:S01]  /*ff20*/  IMAD.MOV R5, RZ, RZ, -R3 ;  /* 0x000000ffff057224 */ /* 0x000fe200078e0a03 */
[----:B------:R-:W-:Y:S01]  /*ff30*/  ULDC UR8, c[0x0][0x610] ;  /* 0x0001840000087ab9 */ /* 0x000fe20000000800 */
[----:B------:R-:W-:Y:S02]  /*ff40*/  IMAD R2, R3, UR5, R2 ;  /* 0x0000000503027c24 */ /* 0x000fe4000f8e0202 */
[----:B------:R-:W-:Y:S01]  /*ff50*/  IMAD R14, R5, UR7, R14 ;  /* 0x00000007050e7c24 */ /* 0x000fe2000f8e020e */
[----:B------:R-:W-:Y:S01]  /*ff60*/  ULDC UR7, c[0x0][0x600] ;  /* 0x0001800000077ab9 */ /* 0x000fe20000000800 */
[----:B------:R-:W-:-:S02]  /*ff70*/  IMAD R5, R2, UR8, R19 ;  /* 0x0000000802057c24 */ /* 0x000fc4000f8e0213 */
[----:B------:R-:W-:Y:S02]  /*ff80*/  IMAD R14, R14, UR7, R13 ;  /* 0x000000070e0e7c24 */ /* 0x000fe4000f8e020d */
[----:B------:R-:W-:-:S03]  /*ff90*/  IMAD.MOV.U32 R2, RZ, RZ, 0x1 ;  /* 0x00000001ff027424 */ /* 0x000fc600078e00ff */
[----:B------:R-:W-:Y:S02]  /*ffa0*/  SEL R6, R14, R5, !P4 ;  /* 0x000000050e067207 */ /* 0x000fe40006000000 */
[----:B------:R-:W-:-:S07]  /*ffb0*/  SEL R5, R5, R14, !P4 ;  /* 0x0000000e05057207 */ /* 0x000fce0006000000 */
.L_x_306:
[----:B------:R-:W-:Y:S05]  /*ffc0*/  BSYNC B1 ;  /* 0x0000000000017941 */ /* 0x000fea0003800000 */
.L_x_305:
[----:B------:R-:W-:-:S13]  /*ffd0*/  LOP3.LUT P1, RZ, R2, 0xff, RZ, 0xc0, !PT ;  /* 0x000000ff02ff7812 */ /* 0x000fda000782c0ff */
[----:B------:R-:W-:Y:S05]  /*ffe0*/  @P1 BRA `(.L_x_309) ;  /* 0xfffffff4002c1947 */ /* 0x000fea000383ffff */
[----:B------:R-:W-:Y:S05]  /*fff0*/  BSYNC B0 ;  /* 0x0000000000007941 */ /* 0x000fea0003800000 */
.L_x_297:
[----:B------:R-:W-:-:S03]  /*10000*/  UMOV UR7, 0xffffffff ;  /* 0xffffffff00077882 */ /* 0x000fc60000000000 */
[----:B------:R-:W-:Y:S05]  /*10010*/  BRA.DIV UR7, `(.L_x_310) ;  /* 0x0000000607287947 */ /* 0x000fea000b800000 */
[----:B------:R-:W-:-:S13]  /*10020*/  ELECT P0, URZ, PT ;  /* 0x00000000003f782f */ /* 0x000fda0003800000 */
.L_x_324:
[----:B------:R-:W-:Y:S04]  /*10030*/  BSSY B0, `(.L_x_311) ;  /* 0x000002c000007945 */ /* 0x000fe80003800000 */
[----:B------:R-:W-:Y:S05]  /*10040*/  @!P0 BRA `(.L_x_312) ;  /* 0x0000000000a88947 */ /* 0x000fea0003800000 */
[----:B------:R-:W-:-:S04]  /*10050*/  ULOP3.LUT UR7, UR13, 0x2, URZ, 0xfc, !UPT ;  /* 0x000000020d077892 */ /* 0x000fc8000f8efc3f */
[----:B------:R-:W-:-:S06]  /*10060*/  UISETP.NE.AND UP0, UPT, UR7, 0x3, UPT ;  /* 0x000000030700788c */ /* 0x000fcc000bf05270 */
[----:B------:R-:W-:-:S13]  /*10070*/  PLOP3.LUT P0, PT, PT, PT, UP0, 0x80, 0x0 ;  /* 0x000000000000781c */ /* 0x000fda0003f0f008 */
[----:B------:R-:W-:Y:S05]  /*10080*/  @!P0 BRA `(.L_x_313) ;  /* 0x0000000000048947 */ /* 0x000fea0003800000 */
[----:B------:R-:W-:Y:S01]  /*10090*/  BPT.TRAP 0x1 ;  /* 0x000000040000795c */ /* 0x000fe20000300000 */
.L_x_313:
[----:B------:R-:W0:Y:S01]  /*100a0*/  S2R R3, SR_CgaCtaId ;  /* 0x0000000000037919 */ /* 0x000e220000008800 */
[----:B------:R-:W-:-:S04]  /*100b0*/  MOV R2, 0x400 ;  /* 0x0000040000027802 */ /* 0x000fc80000000f00 */
[----:B0-----:R-:W-:Y:S02]  /*100c0*/  LEA R3, R3, R2, 0x18 ;  /* 0x0000000203037211 */ /* 0x001fe400078ec0ff */
[----:B------:R-:W-:-:S03]  /*100d0*/  SHF.L.U32 R2, R0, 0x1f, RZ ;  /* 0x0000001f00027819 */ /* 0x000fc600000006ff */
[----:B------:R-:W-:-:S04]  /*100e0*/  VIADD R3, R3, 0x20 ;  /* 0x0000002003037836 */ /* 0x000fc80000000000 */
[C---:B------:R-:W-:Y:S02]  /*100f0*/  IMAD R7, R8.reuse, 0x8, R3 ;  /* 0x0000000808077824 */ /* 0x040fe400078e0203 */
[----:B------:R-:W-:Y:S02]  /*10100*/  VIADD R8, R8, 0x1 ;  /* 0x0000000108087836 */ /* 0x000fe40000000000 */
[----:B------:R-:W0:Y:S03]  /*10110*/  SYNCS.PHASECHK.TRANS64.TRYWAIT P0, [R7+URZ], R2 ;  /* 0x00000002070075a7 */ /* 0x000e26000800017f */
[----:B------:R-:W-:-:S04]  /*10120*/  ISETP.NE.AND P1, PT, R8, 0x4, PT ;  /* 0x000000040800780c */ /* 0x000fc80003f25270 */
[----:B------:R-:W-:Y:S02]  /*10130*/  SEL R5, RZ, 0x1, P1 ;  /* 0x00000001ff057807 */ /* 0x000fe40000800000 */
[----:B------:R-:W-:Y:S02]  /*10140*/  SEL R8, R8, RZ, P1 ;  /* 0x000000ff08087207 */ /* 0x000fe40000800000 */
[----:B------:R-:W-:-:S03]  /*10150*/  LOP3.LUT R5, R0, R5, RZ, 0x3c, !PT ;  /* 0x0000000500057212 */ /* 0x000fc600078e3cff */
[----:B------:R-:W-:Y:S01]  /*10160*/  IMAD R9, R8, 0x8, R3 ;  /* 0x0000000808097824 */ /* 0x000fe200078e0203 */
[----:B------:R-:W-:Y:S01]  /*10170*/  SHF.L.U32 R4, R5, 0x1f, RZ ;  /* 0x0000001f05047819 */ /* 0x000fe200000006ff */
[----:B0-----:R-:W-:Y:S06]  /*10180*/  @!P0 BRA `(.L_x_314) ;  /* 0x0000000000f08947 */ /* 0x001fec0003800000 */
.L_x_325:
[----:B------:R-:W1:Y:S01]  /*10190*/  SYNCS.PHASECHK.TRANS64.TRYWAIT P0, [R9+URZ], R4 ;  /* 0x00000004090075a7 */ /* 0x000e62000800017f */
[----:B------:R-:W-:-:S05]  /*101a0*/  VIADD R0, R8, 0x1 ;  /* 0x0000000108007836 */ /* 0x000fca0000000000 */
[----:B------:R-:W-:-:S04]  /*101b0*/  ISETP.NE.AND P1, PT, R0, 0x4, PT ;  /* 0x000000040000780c */ /* 0x000fc80003f25270 */
[----:B0-----:R-:W-:Y:S02]  /*101c0*/  SEL R2, RZ, 0x1, P1 ;  /* 0x00000001ff027807 */ /* 0x001fe40000800000 */
[----:B------:R-:W-:Y:S02]  /*101d0*/  SEL R0, R0, RZ, P1 ;  /* 0x000000ff00007207 */ /* 0x000fe40000800000 */
[----:B------:R-:W-:-:S03]  /*101e0*/  LOP3.LUT R7, R5, R2, RZ, 0x3c, !PT ;  /* 0x0000000205077212 */ /* 0x000fc600078e3cff */
[----:B------:R-:W-:Y:S01]  /*101f0*/  IMAD R6, R0, 0x8, R3 ;  /* 0x0000000800067824 */ /* 0x000fe200078e0203 */
[----:B------:R-:W-:Y:S01]  /*10200*/  SHF.L.U32 R5, R7, 0x1f, RZ ;  /* 0x0000001f07057819 */ /* 0x000fe200000006ff */
[----:B-1----:R-:W-:Y:S06]  /*10210*/  @!P0 BRA `(.L_x_315) ;  /* 0x0000000000e08947 */ /* 0x002fec0003800000 */
.L_x_326:
[----:B------:R-:W1:Y:S01]  /*10220*/  SYNCS.PHASECHK.TRANS64.TRYWAIT P0, [R6+URZ], R5 ;  /* 0x00000005060075a7 */ /* 0x000e62000800017f */
[----:B------:R-:W-:-:S05]  /*10230*/  VIADD R0, R0, 0x1 ;  /* 0x0000000100007836 */ /* 0x000fca0000000000 */
[----:B------:R-:W-:-:S04]  /*10240*/  ISETP.NE.AND P1, PT, R0, 0x4, PT ;  /* 0x000000040000780c */ /* 0x000fc80003f25270 */
[----:B------:R-:W-:Y:S02]  /*10250*/  SEL R2, RZ, 0x1, P1 ;  /* 0x00000001ff027807 */ /* 0x000fe40000800000 */
[----:B------:R-:W-:Y:S02]  /*10260*/  SEL R0, R0, RZ, P1 ;  /* 0x000000ff00007207 */ /* 0x000fe40000800000 */
[----:B------:R-:W-:Y:S01]  /*10270*/  LOP3.LUT R2, R7, R2, RZ, 0x3c, !PT ;  /* 0x0000000207027212 */ /* 0x000fe200078e3cff */
[----:B-1----:R-:W-:Y:S06]  /*10280*/  @!P0 BRA `(.L_x_316) ;  /* 0x0000000000d88947 */ /* 0x002fec0003800000 */
.L_x_327:
[----:B------:R-:W-:Y:S01]  /*10290*/  IMAD R3, R0, 0x8, R3 ;  /* 0x0000000800037824 */ /* 0x000fe200078e0203 */
[----:B------:R-:W-:-:S07]  /*102a0*/  SHF.L.U32 R0, R2, 0x1f, RZ ;  /* 0x0000001f02007819 */ /* 0x000fce00000006ff */
.L_x_317:
[----:B--2---:R2:W3:Y:S02]  /*102b0*/  SYNCS.PHASECHK.TRANS64.TRYWAIT P0, [R3+URZ], R0 ;  /* 0x00000000030075a7 */ /* 0x0044e4000800017f */
[----:B---3--:R-:W-:Y:S05]  /*102c0*/  @!P0 NANOSLEEP.SYNCS 0x989680 ;  /* 0x009896800000895d */ /* 0x008fea0003900000 */
[----:B------:R-:W3:Y:S02]  /*102d0*/  @!P0 SYNCS.PHASECHK.TRANS64 P0, [R3+URZ], R0 ;  /* 0x00000000030085a7 */ /* 0x000ee4000800007f */
[----:B---3--:R-:W-:Y:S05]  /*102e0*/  @!P0 BRA `(.L_x_317) ;  /* 0xfffffffc00f08947 */ /* 0x008fea000383ffff */
.L_x_312:
[----:B------:R-:W-:Y:S05]  /*102f0*/  BSYNC B0 ;  /* 0x0000000000007941 */ /* 0x000fea0003800000 */
.L_x_311:
[----:B------:R-:W-:Y:S05]  /*10300*/  EXIT ;  /* 0x000000000000794d */ /* 0x000fea0003800000 */
.L_x_17:
[----:B-1----:R-:W-:-:S04]  /*10310*/  IMAD.U32 R3, RZ, RZ, UR6 ;  /* 0x00000006ff037e24 */ /* 0x002fc8000f8e00ff */
[----:B------:R1:W2:Y:S03]  /*10320*/  SYNCS.PHASECHK.TRANS64.TRYWAIT P0, [R3+URZ], R0 ;  /* 0x00000000030075a7 */ /* 0x0002a6000800017f */
[----:B--2---:R-:W-:Y:S05]  /*10330*/  @!P0 NANOSLEEP.SYNCS 0x989680 ;  /* 0x009896800000895d */ /* 0x004fea0003900000 */
[----:B------:R-:W2:Y:S02]  /*10340*/  @!P0 SYNCS.PHASECHK.TRANS64 P0, [R3+URZ], R0 ;  /* 0x00000000030085a7 */ /* 0x000ea4000800007f */
[----:B--2---:R-:W-:Y:S05]  /*10350*/  @!P0 BRA `(.L_x_17) ;  /* 0xfffffffc00ec8947 */ /* 0x004fea000383ffff */
[----:B------:R-:W-:Y:S05]  /*10360*/  BRA `(.L_x_16) ;  /* 0xffffff1400f87947 */ /* 0x000fea000383ffff */
.L_x_23:
[----:B-----5:R2:W-:Y:S02]  /*10370*/  STL [R1+0x80], R0 ;  /* 0x0000800001007387 */ /* 0x0205e40000100800 */
[----:B--2---:R-:W-:-:S04]  /*10380*/  IMAD.U32 R0, RZ, RZ, UR16 ;  /* 0x00000010ff007e24 */ /* 0x004fc8000f8e00ff */
[----:B------:R2:W3:Y:S03]  /*10390*/  SYNCS.PHASECHK.TRANS64.TRYWAIT P0, [R0+URZ], R229 ;  /* 0x000000e5000075a7 */ /* 0x0004e6000800017f */
[----:B---3--:R-:W-:Y:S05]  /*103a0*/  @!P0 NANOSLEEP.SYNCS 0x989680 ;  /* 0x009896800000895d */ /* 0x008fea0003900000 */
[----:B------:R2:W3:Y:S02]  /*103b0*/  @!P0 SYNCS.PHASECHK.TRANS64 P0, [R0+URZ], R229 ;  /* 0x000000e5000085a7 */ /* 0x0004e4000800007f */
[----:B--2---:R2:W5:Y:S02]  /*103c0*/  LDL.LU R0, [R1+0x80] ;  /* 0x0000800001007983 */ /* 0x0045640000300800 */
[----:B--23--:R-:W-:Y:S05]  /*103d0*/  @!P0 BRA `(.L_x_23) ;  /* 0xfffffffc00e48947 */ /* 0x00cfea000383ffff */
[----:B------:R-:W-:Y:S05]  /*103e0*/  BRA `(.L_x_22) ;  /* 0xffffff2800c47947 */ /* 0x000fea000383ffff */
.L_x_298:
[----:B------:R-:W-:Y:S01]  /*103f0*/  BSSY B1, `(.L_x_318) ;  /* 0x0000006000017945 */ /* 0x000fe20003800000 */
[----:B------:R-:W-:-:S07]  /*10400*/  IMAD.MOV.U32 R2, RZ, RZ, -0x1 ;  /* 0xffffffffff027424 */ /* 0x000fce00078e00ff */
[----:B------:R-:W-:Y:S05]  /*10410*/  WARPSYNC.COLLECTIVE R2, `(.L_x_319) ;  /* 0x00000000020c7348 */ /* 0x000fea0003c00000 */
[----:B------:R-:W-:Y:S02]  /*10420*/  ELECT P1, UR62, PT ;  /* 0x00000000003e782f */ /* 0x000fe40003820000 */
[----:B------:R-:W-:Y:S01]  /*10430*/  MOV R2, UR62 ;  /* 0x0000003e00027c02 */ /* 0x000fe20008000f00 */
[----:B------:R-:W-:Y:S10]  /*10440*/  ENDCOLLECTIVE ;  /* 0x000000000000791b */ /* 0x000ff40003800000 */
.L_x_319:
[----:B------:R-:W-:Y:S05]  /*10450*/  BSYNC B1 ;  /* 0x0000000000017941 */ /* 0x000fea0003800000 */
.L_x_318:
[----:B------:R-:W-:Y:S05]  /*10460*/  BRA `(.L_x_320) ;  /* 0xfffffff000187947 */ /* 0x000fea000383ffff */
.L_x_301:
[----:B-1----:R1:W2:Y:S02]  /*10470*/  SYNCS.PHASECHK.TRANS64.TRYWAIT P1, [R13+URZ+0x20], R4 ;  /* 0x000020040d0075a7 */ /* 0x0022a4000802017f */
[----:B--2---:R-:W-:Y:S05]  /*10480*/  @!P1 NANOSLEEP.SYNCS 0x989680 ;  /* 0x009896800000995d */ /* 0x004fea0003900000 */
[----:B------:R-:W2:Y:S02]  /*10490*/  @!P1 SYNCS.PHASECHK.TRANS64 P1, [R13+URZ+0x20], R4 ;  /* 0x000020040d0095a7 */ /* 0x000ea4000802007f */
[----:B--2---:R-:W-:Y:S05]  /*104a0*/  @!P1 BRA `(.L_x_301) ;  /* 0xfffffffc00f09947 */ /* 0x004fea000383ffff */
[----:B------:R-:W-:Y:S05]  /*104b0*/  BRA `(.L_x_321) ;  /* 0xfffffff0004c7947 */ /* 0x000fea000383ffff */
.L_x_310:
[----:B------:R-:W-:Y:S01]  /*104c0*/  BSSY B0, `(.L_x_322) ;  /* 0x0000006000007945 */ /* 0x000fe20003800000 */
[----:B------:R-:W-:-:S07]  /*104d0*/  IMAD.MOV.U32 R2, RZ, RZ, -0x1 ;  /* 0xffffffffff027424 */ /* 0x000fce00078e00ff */
[----:B------:R-:W-:Y:S05]  /*104e0*/  WARPSYNC.COLLECTIVE R2, `(.L_x_323) ;  /* 0x00000000020c7348 */ /* 0x000fea0003c00000 */
[----:B------:R-:W-:Y:S02]  /*104f0*/  ELECT P1, UR62, PT ;  /* 0x00000000003e782f */ /* 0x000fe40003820000 */
[----:B------:R-:W-:Y:S01]  /*10500*/  MOV R2, UR62 ;  /* 0x0000003e00027c02 */ /* 0x000fe20008000f00 */
[----:B------:R-:W-:Y:S10]  /*10510*/  ENDCOLLECTIVE ;  /* 0x000000000000791b */ /* 0x000ff40003800000 */
.L_x_323:
[----:B------:R-:W-:Y:S05]  /*10520*/  BSYNC B0 ;  /* 0x0000000000007941 */ /* 0x000fea0003800000 */
.L_x_322:
[----:B------:R-:W-:Y:S01]  /*10530*/  PLOP3.LUT P0, PT, P1, PT, PT, 0x80, 0x0 ;  /* 0x000000000000781c */ /* 0x000fe20000f0f070 */
[----:B------:R-:W-:-:S12]  /*10540*/  BRA `(.L_x_324) ;  /* 0xfffffff800b87947 */ /* 0x000fd8000383ffff */
.L_x_314:
[----:B0-----:R0:W1:Y:S02]  /*10550*/  SYNCS.PHASECHK.TRANS64.TRYWAIT P0, [R7+URZ], R2 ;  /* 0x00000002070075a7 */ /* 0x001064000800017f */
[----:B-1----:R-:W-:Y:S05]  /*10560*/  @!P0 NANOSLEEP.SYNCS 0x989680 ;  /* 0x009896800000895d */ /* 0x002fea0003900000 */
[----:B------:R-:W1:Y:S02]  /*10570*/  @!P0 SYNCS.PHASECHK.TRANS64 P0, [R7+URZ], R2 ;  /* 0x00000002070085a7 */ /* 0x000e64000800007f */
[----:B-1----:R-:W-:Y:S05]  /*10580*/  @!P0 BRA `(.L_x_314) ;  /* 0xfffffffc00f08947 */ /* 0x002fea000383ffff */
[----:B------:R-:W-:Y:S05]  /*10590*/  BRA `(.L_x_325) ;  /* 0xfffffff800fc7947 */ /* 0x000fea000383ffff */
.L_x_315:
[----:B0-----:R0:W1:Y:S02]  /*105a0*/  SYNCS.PHASECHK.TRANS64.TRYWAIT P0, [R9+URZ], R4 ;  /* 0x00000004090075a7 */ /* 0x001064000800017f */
[----:B-1----:R-:W-:Y:S05]  /*105b0*/  @!P0 NANOSLEEP.SYNCS 0x989680 ;  /* 0x009896800000895d */ /* 0x002fea0003900000 */
[----:B------:R-:W1:Y:S02]  /*105c0*/  @!P0 SYNCS.PHASECHK.TRANS64 P0, [R9+URZ], R4 ;  /* 0x00000004090085a7 */ /* 0x000e64000800007f */
[----:B-1----:R-:W-:Y:S05]  /*105d0*/  @!P0 BRA `(.L_x_315) ;  /* 0xfffffffc00f08947 */ /* 0x002fea000383ffff */
[----:B------:R-:W-:Y:S05]  /*105e0*/  BRA `(.L_x_326) ;  /* 0xfffffffc000c7947 */ /* 0x000fea000383ffff */
.L_x_316:
[----:B-1----:R1:W2:Y:S02]  /*105f0*/  SYNCS.PHASECHK.TRANS64.TRYWAIT P0, [R6+URZ], R5 ;  /* 0x00000005060075a7 */ /* 0x0022a4000800017f */
[----:B--2---:R-:W-:Y:S05]  /*10600*/  @!P0 NANOSLEEP.SYNCS 0x989680 ;  /* 0x009896800000895d */ /* 0x004fea0003900000 */
[----:B------:R-:W2:Y:S02]  /*10610*/  @!P0 SYNCS.PHASECHK.TRANS64 P0, [R6+URZ], R5 ;  /* 0x00000005060085a7 */ /* 0x000ea4000800007f */
[----:B--2---:R-:W-:Y:S05]  /*10620*/  @!P0 BRA `(.L_x_316) ;  /* 0xfffffffc00f08947 */ /* 0x004fea000383ffff */
[----:B------:R-:W-:Y:S05]  /*10630*/  BRA `(.L_x_327) ;  /* 0xfffffffc00147947 */ /* 0x000fea000383ffff */
.L_x_328:
[----:B------:R-:W-:-:S00]  /*10640*/  BRA `(.L_x_328) ;  /* 0xfffffffc00fc7947 */ /* 0x000fc0000383ffff */
[----:B------:R-:W-:-:S00]  /*10650*/  NOP ;  /* 0x0000000000007918 */ /* 0x000fc00000000000 */
        /* <DEDUP_REMOVED lines=10> */
.L_x_329:


//--------------------- .nv.shared._ZN7cutlass13device_kernelINS_4gemm6kernel13GemmUniversalIN4cute5tupleIJiiiiEEENS1_10collective13CollectiveMmaINS1_37MainloopSm90TmaGmmaWarpSpecializedFP8ILi4ENS5_IJNS4_1CILi1EEESB_SB_EEENS1_35KernelTmaWarpSpecializedCooperativeEEENS5_IJNSA_ILi256EEENSA_ILi128EEESG_EEENS_12float_e5m2_tENS5_IJlSB_lEEESI_SJ_NS4_8TiledMMAINS4_8MMA_AtomIJNS4_4SM904GMMA31MMA_64x128x32_F32E5M2E5M2_SS_TNILNSN_7ScaleInE1ELSP_1EEEEEENS4_6LayoutINS5_IJNSA_ILi2EEESB_SB_EEENS5_IJSB_NSA_ILi0EEESV_EEEEENS5_IJNS4_10UnderscoreESY_SY_EEEEENS4_13SM90_TMA_LOADENS4_14ComposedLayoutINS4_7SwizzleILi3ELi4ELi3EEENS4_18smem_ptr_flag_bitsILi8EEENSS_INS5_IJNSA_ILi8EEESG_EEENS5_IJSG_SB_EEEEEEEvNS4_8identityES11_S1B_vS1C_EENS_8epilogue10collective6detail29Sm90TmaWarpSpecializedAdapterINS1F_15DefaultEpilogueISI_SJ_SJ_NS1E_6thread17LinearCombinationISI_Li1EffLNS1J_9ScaleType4KindE0ELNS_15FloatRoundStyleE2ESI_EENS1_15EpilogueDefaultEEEEEvvEEEEvNT_6ParamsE --------------------------
	.section	.nv.shared._ZN7cutlass13device_kernelINS_4gemm6kernel13GemmUniversalIN4cute5tupleIJiiiiEEENS1_10collective13CollectiveMmaINS1_37MainloopSm90TmaGmmaWarpSpecializedFP8ILi4ENS5_IJNS4_1CILi1EEESB_SB_EEENS1_35KernelTmaWarpSpecializedCooperativeEEENS5_IJNSA_ILi256EEENSA_ILi128EEESG_EEENS_12float_e5m2_tENS5_IJlSB_lEEESI_SJ_NS4_8TiledMMAINS4_8MMA_AtomIJNS4_4SM904GMMA31MMA_64x128x32_F32E5M2E5M2_SS_TNILNSN_7ScaleInE1ELSP_1EEEEEENS4_6LayoutINS5_IJNSA_ILi2EEESB_SB_EEENS5_IJSB_NSA_ILi0EEESV_EEEEENS5_IJNS4_10UnderscoreESY_SY_EEEEENS4_13SM90_TMA_LOADENS4_14ComposedLayoutINS4_7SwizzleILi3ELi4ELi3EEENS4_18smem_ptr_flag_bitsILi8EEENSS_INS5_IJNSA_ILi8EEESG_EEENS5_IJSG_SB_EEEEEEEvNS4_8identityES11_S1B_vS1C_EENS_8epilogue10collective6detail29Sm90TmaWarpSpecializedAdapterINS1F_15DefaultEpilogueISI_SJ_SJ_NS1E_6thread17LinearCombinationISI_Li1EffLNS1J_9ScaleType4KindE0ELNS_15FloatRoundStyleE2ESI_EENS1_15EpilogueDefaultEEEEEvvEEEEvNT_6ParamsE,"aw",@nobits
	.sectionflags	@""
	.align	16
	.zero		1024


//--------------------- .nv.shared.reserved.0     --------------------------
	.section	.nv.shared.reserved.0,"aw",@nobits
	.weak		__nv_reservedSMEM_offset_0_alias
	.size		__nv_reservedSMEM_offset_0_alias, 0, 0
	.other		__nv_reservedSMEM_offset_0_alias,@"STO_CUDA_RESERVED_SHARED STV_DEFAULT"
__nv_reservedSMEM_offset_0_alias:
	.zero		0


//--------------------- .nv.global                --------------------------
	.section	.nv.global,"aw",@nobits
.nv.global:
	.type		_ZN39_INTERNAL_e3eb2511_4_k_cu_bb6bb395_42144cute1_E,@object
	.size		_ZN39_INTERNAL_e3eb2511_4_k_cu_bb6bb395_42144cute1_E,(_ZN39_INTERNAL_e3eb2511_4_k_cu_bb6bb395_42144cuda3std3__45__cpo6cbeginE - _ZN39_INTERNAL_e3eb2511_4_k_cu_bb6bb395_42144cute1_E)
_ZN39_INTERNAL_e3eb2511_4_k_cu_bb6bb395_42144cute1_E:
	.zero		1
	.type		_ZN39_INTERNAL_e3eb2511_4_k_cu_bb6bb395_42144cuda3std3__45__cpo6cbeginE,@object
	.size		_ZN39_INTERNAL_e3eb2511_4_k_cu_bb6bb395_42144cuda3std3__45__cpo6cbeginE,(_ZN39_INTERNAL_e3eb2511_4_k_cu_bb6bb395_42144cuda3std3__48in_placeE - _ZN39_INTERNAL_e3eb2511_4_k_cu_bb6bb395_42144cuda3std3__45__cpo6cbeginE)
_ZN39_INTERNAL_e3eb2511_4_k_cu_bb6bb395_42144cuda3std3__45__cpo6cbeginE:
	.zero		1
	.type		_ZN39_INTERNAL_e3eb2511_4_k_cu_bb6bb395_42144cuda3std3__48in_placeE,@object
	.size		_ZN39_INTERNAL_e3eb2511_4_k_cu_bb6bb395_42144cuda3std3__48in_placeE,(_ZN39_INTERNAL_e3eb2511_4_k_cu_bb6bb395_42144cuda3std6ranges3__45__cpo9iter_moveE - _ZN39_INTERNAL_e3eb2511_4_k_cu_bb6bb395_42144cuda3std3__48in_placeE)
_ZN39_INTERNAL_e3eb2511_4_k_cu_bb6bb395_42144cuda3std3__48in_placeE:
	.zero		1
	.type		_ZN39_INTERNAL_e3eb2511_4_k_cu_bb6bb395_42144cuda3std6ranges3__45__cpo9iter_moveE,@object
	.size		_ZN39_INTERNAL_e3eb2511_4_k_cu_bb6bb395_42144cuda3std6ranges3__45__cpo9iter_moveE,(_ZN39_INTERNAL_e3eb2511_4_k_cu_bb6bb395_42144cuda3std3__45__cpo5beginE - _ZN39_INTERNAL_e3eb2511_4_k_cu_bb6bb395_42144cuda3std6ranges3__45__cpo9iter_moveE)
_ZN39_INTERNAL_e3eb2511_4_k_cu_bb6bb395_42144cuda3std6ranges3__45__cpo9iter_moveE:
	.zero		1
	.type		_ZN39_INTERNAL_e3eb2511_4_k_cu_bb6bb395_42144cuda3std3__45__cpo5beginE,@object
	.size		_ZN39_INTERNAL_e3eb2511_4_k_cu_bb6bb395_42144cuda3std3__45__cpo5beginE,(_ZN39_INTERNAL_e3eb2511_4_k_cu_bb6bb395_42144cuda3std3__441_GLOBAL__N__e3eb2511_4_k_cu_bb6bb395_42146ignoreE - _ZN39_INTERNAL_e3eb2511_4_k_cu_bb6bb395_42144cuda3std3__45__cpo5beginE)
_ZN39_INTERNAL_e3eb2511_4_k_cu_bb6bb395_42144cuda3std3__45__cpo5beginE:
	.zero		1
	.type		_ZN39_INTERNAL_e3eb2511_4_k_cu_bb6bb395_42144cuda3std3__441_GLOBAL__N__e3eb2511_4_k_cu_bb6bb395_42146ignoreE,@object
	.size		_ZN39_INTERNAL_e3eb2511_4_k_cu_bb6bb395_42144cuda3std3__441_GLOBAL__N__e3eb2511_4_k_cu_bb6bb395_42146ignoreE,(_ZN39_INTERNAL_e3eb2511_4_k_cu_bb6bb395_42144cute7productE - _ZN39_INTERNAL_e3eb2511_4_k_cu_bb6bb395_42144cuda3std3__441_GLOBAL__N__e3eb2511_4_k_cu_bb6bb395_42146ignoreE)
_ZN39_INTERNAL_e3eb2511_4_k_cu_bb6bb395_42144cuda3std3__441_GLOBAL__N__e3eb2511_4_k_cu_bb6bb395_42146ignoreE:
	.zero		1
	.type		_ZN39_INTERNAL_e3eb2511_4_k_cu_bb6bb395_42144cute7productE,@object
	.size		_ZN39_INTERNAL_e3eb2511_4_k_cu_bb6bb395_42144cute7productE,(_ZN39_INTERNAL_e3eb2511_4_k_cu_bb6bb395_42144cuda3std3__45__cpo3endE - _ZN39_INTERNAL_e3eb2511_4_k_cu_bb6bb395_42144cute7productE)
_ZN39_INTERNAL_e3eb2511_4_k_cu_bb6bb395_42144cute7productE:
	.zero		1
	.type		_ZN39_INTERNAL_e3eb2511_4_k_cu_bb6bb395_42144cuda3std3__45__cpo3endE,@object
	.size		_ZN39_INTERNAL_e3eb2511_4_k_cu_bb6bb395_42144cuda3std3__45__cpo3endE,(_ZN39_INTERNAL_e3eb2511_4_k_cu_bb6bb395_42144cuda3std3__419piecewise_constructE - _ZN39_INTERNAL_e3eb2511_4_k_cu_bb6bb395_42144cuda3std3__45__cpo3endE)
_ZN39_INTERNAL_e3eb2511_4_k_cu_bb6bb395_42144cuda3std3__45__cpo3endE:
	.zero		1
	.type		_ZN39_INTERNAL_e3eb2511_4_k_cu_bb6bb395_42144cuda3std3__419piecewise_constructE,@object
	.size		_ZN39_INTERNAL_e3eb2511_4_k_cu_bb6bb395_42144cuda3std3__419piecewise_constructE,(_ZN39_INTERNAL_e3eb2511_4_k_cu_bb6bb395_42144cuda3std3__45__cpo4cendE - _ZN39_INTERNAL_e3eb2511_4_k_cu_bb6bb395_42144cuda3std3__419piecewise_constructE)
_ZN39_INTERNAL_e3eb2511_4_k_cu_bb6bb395_42144cuda3std3__419piecewise_constructE:
	.zero		1
	.type		_ZN39_INTERNAL_e3eb2511_4_k_cu_bb6bb395_42144cuda3std3__45__cpo4cendE,@object
	.size		_ZN39_INTERNAL_e3eb2511_4_k_cu_bb6bb395_42144cuda3std3__45__cpo4cendE,(_ZN39_INTERNAL_e3eb2511_4_k_cu_bb6bb395_42144cuda3std6ranges3__45__cpo4swapE - _ZN39_INTERNAL_e3eb2511_4_k_cu_bb6bb395_42144cuda3std3__45__cpo4cendE)
_ZN39_INTERNAL_e3eb2511_4_k_cu_bb6bb395_42144cuda3std3__45__cpo4cendE:
	.zero		1
	.type		_ZN39_INTERNAL_e3eb2511_4_k_cu_bb6bb395_42144cuda3std6ranges3__45__cpo4swapE,@object
	.size		_ZN39_INTERNAL_e3eb2511_4_k_cu_bb6bb395_42144cuda3std6ranges3__45__cpo4swapE,(.L_7 - _ZN39_INTERNAL_e3eb2511_4_k_cu_bb6bb395_42144cuda3std6ranges3__45__cpo4swapE)
_ZN39_INTERNAL_e3eb2511_4_k_cu_bb6bb395_42144cuda3std6ranges3__45__cpo4swapE:
	.zero		1
.L_7:


//--------------------- .nv.constant0._ZN7cutlass13device_kernelINS_4gemm6kernel13GemmUniversalIN4cute5tupleIJiiiiEEENS1_10collective13CollectiveMmaINS1_37MainloopSm90TmaGmmaWarpSpecializedFP8ILi4ENS5_IJNS4_1CILi1EEESB_SB_EEENS1_35KernelTmaWarpSpecializedCooperativeEEENS5_IJNSA_ILi256EEENSA_ILi128EEESG_EEENS_12float_e5m2_tENS5_IJlSB_lEEESI_SJ_NS4_8TiledMMAINS4_8MMA_AtomIJNS4_4SM904GMMA31MMA_64x128x32_F32E5M2E5M2_SS_TNILNSN_7ScaleInE1ELSP_1EEEEEENS4_6LayoutINS5_IJNSA_ILi2EEESB_SB_EEENS5_IJSB_NSA_ILi0EEESV_EEEEENS5_IJNS4_10UnderscoreESY_SY_EEEEENS4_13SM90_TMA_LOADENS4_14ComposedLayoutINS4_7SwizzleILi3ELi4ELi3EEENS4_18smem_ptr_flag_bitsILi8EEENSS_INS5_IJNSA_ILi8EEESG_EEENS5_IJSG_SB_EEEEEEEvNS4_8identityES11_S1B_vS1C_EENS_8epilogue10collective6detail29Sm90TmaWarpSpecializedAdapterINS1F_15DefaultEpilogueISI_SJ_SJ_NS1E_6thread17LinearCombinationISI_Li1EffLNS1J_9ScaleType4KindE0ELNS_15FloatRoundStyleE2ESI_EENS1_15EpilogueDefaultEEEEEvvEEEEvNT_6ParamsE --------------------------
	.section	.nv.constant0._ZN7cutlass13device_kernelINS_4gemm6kernel13GemmUniversalIN4cute5tupleIJiiiiEEENS1_10collective13CollectiveMmaINS1_37MainloopSm90TmaGmmaWarpSpecializedFP8ILi4ENS5_IJNS4_1CILi1EEESB_SB_EEENS1_35KernelTmaWarpSpecializedCooperativeEEENS5_IJNSA_ILi256EEENSA_ILi128EEESG_EEENS_12float_e5m2_tENS5_IJlSB_lEEESI_SJ_NS4_8TiledMMAINS4_8MMA_AtomIJNS4_4SM904GMMA31MMA_64x128x32_F32E5M2E5M2_SS_TNILNSN_7ScaleInE1ELSP_1EEEEEENS4_6LayoutINS5_IJNSA_ILi2EEESB_SB_EEENS5_IJSB_NSA_ILi0EEESV_EEEEENS5_IJNS4_10UnderscoreESY_SY_EEEEENS4_13SM90_TMA_LOADENS4_14ComposedLayoutINS4_7SwizzleILi3ELi4ELi3EEENS4_18smem_ptr_flag_bitsILi8EEENSS_INS5_IJNSA_ILi8EEESG_EEENS5_IJSG_SB_EEEEEEEvNS4_8identityES11_S1B_vS1C_EENS_8epilogue10collective6detail29Sm90TmaWarpSpecializedAdapterINS1F_15DefaultEpilogueISI_SJ_SJ_NS1E_6thread17LinearCombinationISI_Li1EffLNS1J_9ScaleType4KindE0ELNS_15FloatRoundStyleE2ESI_EENS1_15EpilogueDefaultEEEEEvvEEEEvNT_6ParamsE,"a",@progbits
	.sectionflags	@""
	.align	4
.nv.constant0._ZN7cutlass13device_kernelINS_4gemm6kernel13GemmUniversalIN4cute5tupleIJiiiiEEENS1_10collective13CollectiveMmaINS1_37MainloopSm90TmaGmmaWarpSpecializedFP8ILi4ENS5_IJNS4_1CILi1EEESB_SB_EEENS1_35KernelTmaWarpSpecializedCooperativeEEENS5_IJNSA_ILi256EEENSA_ILi128EEESG_EEENS_12float_e5m2_tENS5_IJlSB_lEEESI_SJ_NS4_8TiledMMAINS4_8MMA_AtomIJNS4_4SM904GMMA31MMA_64x128x32_F32E5M2E5M2_SS_TNILNSN_7ScaleInE1ELSP_1EEEEEENS4_6LayoutINS5_IJNSA_ILi2EEESB_SB_EEENS5_IJSB_NSA_ILi0EEESV_EEEEENS5_IJNS4_10UnderscoreESY_SY_EEEEENS4_13SM90_TMA_LOADENS4_14ComposedLayoutINS4_7SwizzleILi3ELi4ELi3EEENS4_18smem_ptr_flag_bitsILi8EEENSS_INS5_IJNSA_ILi8EEESG_EEENS5_IJSG_SB_EEEEEEEvNS4_8identityES11_S1B_vS1C_EENS_8epilogue10collective6detail29Sm90TmaWarpSpecializedAdapterINS1F_15DefaultEpilogueISI_SJ_SJ_NS1E_6thread17LinearCombinationISI_Li1EffLNS1J_9ScaleType4KindE0ELNS_15FloatRoundStyleE2ESI_EENS1_15EpilogueDefaultEEEEEvvEEEEvNT_6ParamsE:
	.zero		1664


//--------------------- SYMBOLS --------------------------

	.type		.nv.reservedSmem.offset0,@object
	.size		.nv.reservedSmem.offset0,0x4
